//
// Generated by NVIDIA NVVM Compiler
//
// Compiler Build ID: CL-36424714
// Cuda compilation tools, release 13.0, V13.0.88
// Based on NVVM 20.0.0
//

.version 9.0
.target sm_100
.address_size 64

	// .globl	_Z13collinsKernelP7double2PKS_PKdS4_S4_S4_S4_PKiPiib
.extern .func  (.param .b32 func_retval0) vprintf
(
	.param .b64 vprintf_param_0,
	.param .b64 vprintf_param_1
)
;
.func  (.param .align 16 .b8 func_retval0[16]) __internal_trig_reduction_slowpathd
(
	.param .b64 __internal_trig_reduction_slowpathd_param_0
)
;
.global .align 1 .b8 $str[27] = {13, 208, 146, 209, 139, 208, 191, 208, 190, 208, 187, 208, 189, 208, 181, 208, 189, 208, 190, 32, 37, 50, 46, 50, 102, 37};
.global .align 8 .b8 __cudart_i2opi_d[144] = {8, 93, 141, 31, 177, 95, 251, 107, 234, 146, 82, 138, 247, 57, 7, 61, 123, 241, 229, 235, 199, 186, 39, 117, 45, 234, 95, 158, 102, 63, 70, 79, 183, 9, 203, 39, 207, 126, 54, 109, 31, 109, 10, 90, 139, 17, 47, 239, 15, 152, 5, 222, 255, 151, 248, 31, 59, 40, 249, 189, 139, 95, 132, 156, 244, 57, 83, 131, 57, 214, 145, 57, 65, 126, 95, 180, 38, 112, 156, 233, 132, 68, 187, 46, 245, 53, 130, 232, 62, 167, 41, 177, 28, 235, 29, 254, 28, 146, 209, 9, 234, 46, 73, 6, 224, 210, 77, 66, 58, 110, 36, 183, 97, 197, 187, 222, 171, 99, 81, 254, 65, 144, 67, 60, 153, 149, 98, 219, 192, 221, 52, 245, 209, 87, 39, 252, 41, 21, 68, 78, 110, 131, 249, 162};
.global .align 16 .b8 __cudart_sin_cos_coeffs[128] = {70, 210, 176, 44, 241, 229, 90, 190, 146, 227, 172, 105, 227, 29, 199, 62, 161, 98, 219, 25, 160, 1, 42, 191, 24, 8, 17, 17, 17, 17, 129, 63, 84, 85, 85, 85, 85, 85, 197, 191, 0, 0, 0, 0, 0, 0, 0, 0, 0, 0, 0, 0, 0, 0, 0, 0, 100, 129, 253, 32, 131, 255, 168, 189, 40, 133, 239, 193, 167, 238, 33, 62, 217, 230, 6, 142, 79, 126, 146, 190, 233, 188, 221, 25, 160, 1, 250, 62, 71, 93, 193, 22, 108, 193, 86, 191, 81, 85, 85, 85, 85, 85, 165, 63, 0, 0, 0, 0, 0, 0, 224, 191, 0, 0, 0, 0, 0, 0, 240, 63};

.visible .entry _Z13collinsKernelP7double2PKS_PKdS4_S4_S4_S4_PKiPiib(
	.param .u64 .ptr .align 1 _Z13collinsKernelP7double2PKS_PKdS4_S4_S4_S4_PKiPiib_param_0,
	.param .u64 .ptr .align 1 _Z13collinsKernelP7double2PKS_PKdS4_S4_S4_S4_PKiPiib_param_1,
	.param .u64 .ptr .align 1 _Z13collinsKernelP7double2PKS_PKdS4_S4_S4_S4_PKiPiib_param_2,
	.param .u64 .ptr .align 1 _Z13collinsKernelP7double2PKS_PKdS4_S4_S4_S4_PKiPiib_param_3,
	.param .u64 .ptr .align 1 _Z13collinsKernelP7double2PKS_PKdS4_S4_S4_S4_PKiPiib_param_4,
	.param .u64 .ptr .align 1 _Z13collinsKernelP7double2PKS_PKdS4_S4_S4_S4_PKiPiib_param_5,
	.param .u64 .ptr .align 1 _Z13collinsKernelP7double2PKS_PKdS4_S4_S4_S4_PKiPiib_param_6,
	.param .u64 .ptr .align 1 _Z13collinsKernelP7double2PKS_PKdS4_S4_S4_S4_PKiPiib_param_7,
	.param .u64 .ptr .align 1 _Z13collinsKernelP7double2PKS_PKdS4_S4_S4_S4_PKiPiib_param_8,
	.param .u32 _Z13collinsKernelP7double2PKS_PKdS4_S4_S4_S4_PKiPiib_param_9,
	.param .u8 _Z13collinsKernelP7double2PKS_PKdS4_S4_S4_S4_PKiPiib_param_10
)
{
	.local .align 8 .b8 	__local_depot0[8];
	.reg .b64 	%SP;
	.reg .b64 	%SPL;
	.reg .pred 	%p<29>;
	.reg .b16 	%rs<2>;
	.reg .b32 	%r<89>;
	.reg .b32 	%f<3>;
	.reg .b64 	%rd<57>;
	.reg .b64 	%fd<263>;

	mov.u64 	%SPL, __local_depot0;
	cvta.local.u64 	%SP, %SPL;
	ld.param.u64 	%rd12, [_Z13collinsKernelP7double2PKS_PKdS4_S4_S4_S4_PKiPiib_param_2];
	ld.param.u64 	%rd13, [_Z13collinsKernelP7double2PKS_PKdS4_S4_S4_S4_PKiPiib_param_3];
	ld.param.u64 	%rd14, [_Z13collinsKernelP7double2PKS_PKdS4_S4_S4_S4_PKiPiib_param_4];
	ld.param.u64 	%rd10, [_Z13collinsKernelP7double2PKS_PKdS4_S4_S4_S4_PKiPiib_param_5];
	ld.param.u64 	%rd15, [_Z13collinsKernelP7double2PKS_PKdS4_S4_S4_S4_PKiPiib_param_6];
	ld.param.u64 	%rd16, [_Z13collinsKernelP7double2PKS_PKdS4_S4_S4_S4_PKiPiib_param_7];
	ld.param.u32 	%r33, [_Z13collinsKernelP7double2PKS_PKdS4_S4_S4_S4_PKiPiib_param_9];
	ld.param.s8 	%rs1, [_Z13collinsKernelP7double2PKS_PKdS4_S4_S4_S4_PKiPiib_param_10];
	cvta.to.global.u64 	%rd1, %rd16;
	cvta.to.global.u64 	%rd2, %rd14;
	cvta.to.global.u64 	%rd3, %rd15;
	cvta.to.global.u64 	%rd4, %rd13;
	cvta.to.global.u64 	%rd5, %rd12;
	mov.u32 	%r34, %ctaid.x;
	mov.u32 	%r35, %ntid.x;
	mov.u32 	%r36, %tid.x;
	mad.lo.s32 	%r1, %r34, %r35, %r36;
	mov.u32 	%r37, %ctaid.y;
	mov.u32 	%r38, %ntid.y;
	mov.u32 	%r39, %tid.y;
	mad.lo.s32 	%r2, %r37, %r38, %r39;
	ld.global.f64 	%fd63, [%rd5+8];
	ld.global.f64 	%fd64, [%rd5];
	sub.f64 	%fd1, %fd63, %fd64;
	ld.global.f64 	%fd65, [%rd4];
	ld.global.f64 	%fd66, [%rd4+8];
	sub.f64 	%fd2, %fd65, %fd66;
	ld.global.f64 	%fd3, [%rd3];
	setp.eq.s16 	%p1, %rs1, 0;
	@%p1 bra 	$L__BB0_2;
	ld.global.f64 	%fd243, [%rd3+8];
	mul.wide.u32 	%rd17, %r1, 8;
	add.s64 	%rd18, %rd2, %rd17;
	ld.global.f64 	%fd245, [%rd18];
	mov.f64 	%fd251, %fd243;
	bra.uni 	$L__BB0_3;
$L__BB0_2:
	mul.wide.u32 	%rd19, %r1, 8;
	add.s64 	%rd20, %rd2, %rd19;
	ld.global.f64 	%fd251, [%rd20];
	ld.global.f64 	%fd243, [%rd3+8];
	mov.f64 	%fd245, %fd243;
$L__BB0_3:
	setp.ne.s32 	%p2, %r33, 0;
	mov.f64 	%fd246, 0d0000000000000000;
	@%p2 bra 	$L__BB0_5;
	ld.global.f64 	%fd246, [%rd3+16];
$L__BB0_5:
	setp.ne.s16 	%p3, %rs1, 0;
	mov.f64 	%fd68, 0d401921FB54442D18;
	div.rn.f64 	%fd13, %fd68, %fd3;
	ld.global.u32 	%r3, [%rd1];
	ld.global.u32 	%r4, [%rd1+4];
	mov.u32 	%r79, %r4;
	@%p3 bra 	$L__BB0_7;
	ld.global.u32 	%r79, [%rd1+8];
$L__BB0_7:
	mov.f64 	%fd250, 0d3FF0000000000000;
	setp.eq.s32 	%p4, %r33, 1;
	mov.f64 	%fd252, %fd250;
	@%p4 bra 	$L__BB0_22;
	setp.ne.s32 	%p5, %r33, 0;
	@%p5 bra 	$L__BB0_19;
	mul.f64 	%fd70, %fd251, 0d400921FB54442D18;
	add.f64 	%fd71, %fd246, %fd246;
	div.rn.f64 	%fd14, %fd70, %fd71;
	abs.f64 	%fd15, %fd14;
	setp.neu.f64 	%p6, %fd15, 0d7FF0000000000000;
	@%p6 bra 	$L__BB0_11;
	mov.f64 	%fd77, 0d0000000000000000;
	mul.rn.f64 	%fd248, %fd14, %fd77;
	mov.b32 	%r81, 1;
	bra.uni 	$L__BB0_14;
$L__BB0_11:
	mul.f64 	%fd72, %fd14, 0d3FE45F306DC9C883;
	cvt.rni.s32.f64 	%r80, %fd72;
	cvt.rn.f64.s32 	%fd73, %r80;
	fma.rn.f64 	%fd74, %fd73, 0dBFF921FB54442D18, %fd14;
	fma.rn.f64 	%fd75, %fd73, 0dBC91A62633145C00, %fd74;
	fma.rn.f64 	%fd248, %fd73, 0dB97B839A252049C0, %fd75;
	setp.ltu.f64 	%p7, %fd15, 0d41E0000000000000;
	@%p7 bra 	$L__BB0_13;
	{ // callseq 0, 0
	.param .b64 param0;
	st.param.f64 	[param0], %fd14;
	.param .align 16 .b8 retval0[16];
	call.uni (retval0), 
	__internal_trig_reduction_slowpathd, 
	(
	param0
	);
	ld.param.f64 	%fd248, [retval0];
	ld.param.b32 	%r80, [retval0+8];
	} // callseq 0
$L__BB0_13:
	add.s32 	%r81, %r80, 1;
$L__BB0_14:
	setp.neu.f64 	%p8, %fd15, 0d7FF0000000000000;
	shl.b32 	%r42, %r81, 6;
	cvt.u64.u32 	%rd21, %r42;
	and.b64  	%rd22, %rd21, 64;
	mov.u64 	%rd23, __cudart_sin_cos_coeffs;
	add.s64 	%rd24, %rd23, %rd22;
	mul.rn.f64 	%fd78, %fd248, %fd248;
	and.b32  	%r43, %r81, 1;
	setp.eq.b32 	%p9, %r43, 1;
	selp.f64 	%fd79, 0dBDA8FF8320FD8164, 0d3DE5DB65F9785EBA, %p9;
	ld.global.nc.v2.f64 	{%fd80, %fd81}, [%rd24];
	fma.rn.f64 	%fd82, %fd79, %fd78, %fd80;
	fma.rn.f64 	%fd83, %fd82, %fd78, %fd81;
	ld.global.nc.v2.f64 	{%fd84, %fd85}, [%rd24+16];
	fma.rn.f64 	%fd86, %fd83, %fd78, %fd84;
	fma.rn.f64 	%fd87, %fd86, %fd78, %fd85;
	ld.global.nc.v2.f64 	{%fd88, %fd89}, [%rd24+32];
	fma.rn.f64 	%fd90, %fd87, %fd78, %fd88;
	fma.rn.f64 	%fd91, %fd90, %fd78, %fd89;
	fma.rn.f64 	%fd92, %fd91, %fd248, %fd248;
	fma.rn.f64 	%fd93, %fd91, %fd78, 0d3FF0000000000000;
	selp.f64 	%fd94, %fd93, %fd92, %p9;
	and.b32  	%r44, %r81, 2;
	setp.eq.s32 	%p10, %r44, 0;
	mov.f64 	%fd95, 0d0000000000000000;
	sub.f64 	%fd96, %fd95, %fd94;
	selp.f64 	%fd250, %fd94, %fd96, %p10;
	@%p8 bra 	$L__BB0_16;
	mov.f64 	%fd102, 0d0000000000000000;
	mul.rn.f64 	%fd249, %fd14, %fd102;
	mov.b32 	%r82, 0;
	bra.uni 	$L__BB0_18;
$L__BB0_16:
	mul.f64 	%fd97, %fd14, 0d3FE45F306DC9C883;
	cvt.rni.s32.f64 	%r82, %fd97;
	cvt.rn.f64.s32 	%fd98, %r82;
	fma.rn.f64 	%fd99, %fd98, 0dBFF921FB54442D18, %fd14;
	fma.rn.f64 	%fd100, %fd98, 0dBC91A62633145C00, %fd99;
	fma.rn.f64 	%fd249, %fd98, 0dB97B839A252049C0, %fd100;
	setp.ltu.f64 	%p11, %fd15, 0d41E0000000000000;
	@%p11 bra 	$L__BB0_18;
	{ // callseq 1, 0
	.param .b64 param0;
	st.param.f64 	[param0], %fd14;
	.param .align 16 .b8 retval0[16];
	call.uni (retval0), 
	__internal_trig_reduction_slowpathd, 
	(
	param0
	);
	ld.param.f64 	%fd249, [retval0];
	ld.param.b32 	%r82, [retval0+8];
	} // callseq 1
$L__BB0_18:
	shl.b32 	%r47, %r82, 6;
	cvt.u64.u32 	%rd25, %r47;
	and.b64  	%rd26, %rd25, 64;
	add.s64 	%rd28, %rd23, %rd26;
	mul.rn.f64 	%fd103, %fd249, %fd249;
	and.b32  	%r48, %r82, 1;
	setp.eq.b32 	%p12, %r48, 1;
	selp.f64 	%fd104, 0dBDA8FF8320FD8164, 0d3DE5DB65F9785EBA, %p12;
	ld.global.nc.v2.f64 	{%fd105, %fd106}, [%rd28];
	fma.rn.f64 	%fd107, %fd104, %fd103, %fd105;
	fma.rn.f64 	%fd108, %fd107, %fd103, %fd106;
	ld.global.nc.v2.f64 	{%fd109, %fd110}, [%rd28+16];
	fma.rn.f64 	%fd111, %fd108, %fd103, %fd109;
	fma.rn.f64 	%fd112, %fd111, %fd103, %fd110;
	ld.global.nc.v2.f64 	{%fd113, %fd114}, [%rd28+32];
	fma.rn.f64 	%fd115, %fd112, %fd103, %fd113;
	fma.rn.f64 	%fd116, %fd115, %fd103, %fd114;
	fma.rn.f64 	%fd117, %fd116, %fd249, %fd249;
	fma.rn.f64 	%fd118, %fd116, %fd103, 0d3FF0000000000000;
	selp.f64 	%fd119, %fd118, %fd117, %p12;
	and.b32  	%r49, %r82, 2;
	setp.eq.s32 	%p13, %r49, 0;
	mov.f64 	%fd120, 0d0000000000000000;
	sub.f64 	%fd121, %fd120, %fd119;
	selp.f64 	%fd122, %fd119, %fd121, %p13;
	mul.f64 	%fd251, %fd246, %fd122;
	mov.f64 	%fd252, %fd250;
	bra.uni 	$L__BB0_22;
$L__BB0_19:
	setp.eq.s16 	%p14, %rs1, 0;
	@%p14 bra 	$L__BB0_21;
	ld.global.f64 	%fd251, [%rd3+16];
	ld.global.f64 	%fd252, [%rd3+24];
	mov.f64 	%fd250, %fd243;
	bra.uni 	$L__BB0_22;
$L__BB0_21:
	ld.global.f64 	%fd250, [%rd3+16];
	ld.global.f64 	%fd251, [%rd3+24];
	ld.global.f64 	%fd252, [%rd3+32];
$L__BB0_22:
	setp.lt.s32 	%p15, %r3, 1;
	mov.f64 	%fd256, 0d0000000000000000;
	mov.f64 	%fd255, %fd256;
	@%p15 bra 	$L__BB0_36;
	add.f64 	%fd125, %fd251, %fd251;
	div.rn.f64 	%fd35, %fd13, %fd125;
	cvta.to.global.u64 	%rd29, %rd10;
	mul.wide.u32 	%rd30, %r2, 8;
	add.s64 	%rd31, %rd29, %rd30;
	ld.global.f64 	%fd36, [%rd31];
	mul.f64 	%fd126, %fd36, %fd36;
	fma.rn.f64 	%fd127, %fd245, %fd245, %fd126;
	mul.f64 	%fd37, %fd252, %fd127;
	mov.f64 	%fd128, 0d4338000000000000;
	{
	.reg .b32 %temp; 
	mov.b64 	{%r51, %temp}, %fd128;
	}
	mov.f64 	%fd129, 0dC338000000000000;
	add.rn.f64 	%fd130, %fd128, %fd129;
	fma.rn.f64 	%fd131, %fd130, 0dBFE62E42FEFA39EF, 0d0000000000000000;
	fma.rn.f64 	%fd132, %fd130, 0dBC7ABC9E3B39803F, %fd131;
	fma.rn.f64 	%fd133, %fd132, 0d3E5ADE1569CE2BDF, 0d3E928AF3FCA213EA;
	fma.rn.f64 	%fd134, %fd133, %fd132, 0d3EC71DEE62401315;
	fma.rn.f64 	%fd135, %fd134, %fd132, 0d3EFA01997C89EB71;
	fma.rn.f64 	%fd136, %fd135, %fd132, 0d3F2A01A014761F65;
	fma.rn.f64 	%fd137, %fd136, %fd132, 0d3F56C16C1852B7AF;
	fma.rn.f64 	%fd138, %fd137, %fd132, 0d3F81111111122322;
	fma.rn.f64 	%fd139, %fd138, %fd132, 0d3FA55555555502A1;
	fma.rn.f64 	%fd140, %fd139, %fd132, 0d3FC5555555555511;
	fma.rn.f64 	%fd141, %fd140, %fd132, 0d3FE000000000000B;
	fma.rn.f64 	%fd142, %fd141, %fd132, 0d3FF0000000000000;
	fma.rn.f64 	%fd143, %fd142, %fd132, 0d3FF0000000000000;
	{
	.reg .b32 %temp; 
	mov.b64 	{%r52, %temp}, %fd143;
	}
	{
	.reg .b32 %temp; 
	mov.b64 	{%temp, %r53}, %fd143;
	}
	shl.b32 	%r54, %r51, 20;
	add.s32 	%r55, %r54, %r53;
	mov.b64 	%fd144, {%r52, %r55};
	mov.f64 	%fd255, 0d0000000000000000;
	{
	.reg .b32 %temp; 
	mov.b64 	{%temp, %r56}, %fd255;
	}
	mov.b32 	%f1, %r56;
	abs.f32 	%f2, %f1;
	setp.lt.f32 	%p16, %f2, 0f4086232B;
	setp.geu.f32 	%p17, %f2, 0f40874800;
	shr.u32 	%r57, %r51, 31;
	add.s32 	%r58, %r51, %r57;
	shr.s32 	%r59, %r58, 1;
	shl.b32 	%r60, %r59, 20;
	add.s32 	%r61, %r53, %r60;
	mov.b64 	%fd145, {%r52, %r61};
	sub.s32 	%r62, %r51, %r59;
	shl.b32 	%r63, %r62, 20;
	add.s32 	%r64, %r63, 1072693248;
	mov.b32 	%r83, 0;
	mov.b64 	%fd146, {%r83, %r64};
	mul.f64 	%fd147, %fd146, %fd145;
	selp.f64 	%fd148, 0d7FF0000000000000, %fd147, %p17;
	selp.f64 	%fd38, %fd144, %fd148, %p16;
	mov.u64 	%rd36, __cudart_sin_cos_coeffs;
	mov.f64 	%fd256, %fd255;
$L__BB0_24:
	neg.s32 	%r85, %r3;
	mul.wide.u32 	%rd32, %r83, 8;
	add.s64 	%rd33, %rd4, %rd32;
	ld.global.f64 	%fd149, [%rd33];
	mul.f64 	%fd41, %fd149, %fd149;
	mul.f64 	%fd42, %fd149, %fd36;
	mul.lo.s32 	%r84, %r83, %r3;
	mov.u64 	%rd56, %rd5;
$L__BB0_25:
	ld.global.f64 	%fd150, [%rd56];
	fma.rn.f64 	%fd151, %fd150, %fd150, %fd41;
	mul.f64 	%fd152, %fd250, %fd151;
	fma.rn.f64 	%fd153, %fd245, %fd150, %fd42;
	add.f64 	%fd154, %fd153, %fd153;
	sub.f64 	%fd155, %fd152, %fd154;
	add.f64 	%fd156, %fd155, %fd37;
	mul.f64 	%fd45, %fd35, %fd156;
	abs.f64 	%fd46, %fd45;
	setp.neu.f64 	%p18, %fd46, 0d7FF0000000000000;
	@%p18 bra 	$L__BB0_27;
	mov.f64 	%fd162, 0d0000000000000000;
	mul.rn.f64 	%fd258, %fd45, %fd162;
	mov.b32 	%r87, 1;
	bra.uni 	$L__BB0_30;
$L__BB0_27:
	mul.f64 	%fd157, %fd45, 0d3FE45F306DC9C883;
	cvt.rni.s32.f64 	%r86, %fd157;
	cvt.rn.f64.s32 	%fd158, %r86;
	fma.rn.f64 	%fd159, %fd158, 0dBFF921FB54442D18, %fd45;
	fma.rn.f64 	%fd160, %fd158, 0dBC91A62633145C00, %fd159;
	fma.rn.f64 	%fd258, %fd158, 0dB97B839A252049C0, %fd160;
	setp.ltu.f64 	%p19, %fd46, 0d41E0000000000000;
	@%p19 bra 	$L__BB0_29;
	{ // callseq 2, 0
	.param .b64 param0;
	st.param.f64 	[param0], %fd45;
	.param .align 16 .b8 retval0[16];
	call.uni (retval0), 
	__internal_trig_reduction_slowpathd, 
	(
	param0
	);
	ld.param.f64 	%fd258, [retval0];
	ld.param.b32 	%r86, [retval0+8];
	} // callseq 2
$L__BB0_29:
	add.s32 	%r87, %r86, 1;
$L__BB0_30:
	shl.b32 	%r67, %r87, 6;
	cvt.u64.u32 	%rd34, %r67;
	and.b64  	%rd35, %rd34, 64;
	add.s64 	%rd37, %rd36, %rd35;
	mul.rn.f64 	%fd163, %fd258, %fd258;
	and.b32  	%r68, %r87, 1;
	setp.eq.b32 	%p21, %r68, 1;
	selp.f64 	%fd164, 0dBDA8FF8320FD8164, 0d3DE5DB65F9785EBA, %p21;
	ld.global.nc.v2.f64 	{%fd165, %fd166}, [%rd37];
	fma.rn.f64 	%fd167, %fd164, %fd163, %fd165;
	fma.rn.f64 	%fd168, %fd167, %fd163, %fd166;
	ld.global.nc.v2.f64 	{%fd169, %fd170}, [%rd37+16];
	fma.rn.f64 	%fd171, %fd168, %fd163, %fd169;
	fma.rn.f64 	%fd172, %fd171, %fd163, %fd170;
	ld.global.nc.v2.f64 	{%fd173, %fd174}, [%rd37+32];
	fma.rn.f64 	%fd175, %fd172, %fd163, %fd173;
	fma.rn.f64 	%fd176, %fd175, %fd163, %fd174;
	fma.rn.f64 	%fd177, %fd176, %fd258, %fd258;
	fma.rn.f64 	%fd178, %fd176, %fd163, 0d3FF0000000000000;
	selp.f64 	%fd179, %fd178, %fd177, %p21;
	and.b32  	%r69, %r87, 2;
	setp.eq.s32 	%p22, %r69, 0;
	mov.f64 	%fd180, 0d0000000000000000;
	sub.f64 	%fd181, %fd180, %fd179;
	selp.f64 	%fd52, %fd179, %fd181, %p22;
	@%p18 bra 	$L__BB0_32;
	mov.f64 	%fd187, 0d0000000000000000;
	mul.rn.f64 	%fd259, %fd45, %fd187;
	mov.b32 	%r88, 0;
	bra.uni 	$L__BB0_34;
$L__BB0_32:
	mul.f64 	%fd182, %fd45, 0d3FE45F306DC9C883;
	cvt.rni.s32.f64 	%r88, %fd182;
	cvt.rn.f64.s32 	%fd183, %r88;
	fma.rn.f64 	%fd184, %fd183, 0dBFF921FB54442D18, %fd45;
	fma.rn.f64 	%fd185, %fd183, 0dBC91A62633145C00, %fd184;
	fma.rn.f64 	%fd259, %fd183, 0dB97B839A252049C0, %fd185;
	setp.ltu.f64 	%p23, %fd46, 0d41E0000000000000;
	@%p23 bra 	$L__BB0_34;
	{ // callseq 3, 0
	.param .b64 param0;
	st.param.f64 	[param0], %fd45;
	.param .align 16 .b8 retval0[16];
	call.uni (retval0), 
	__internal_trig_reduction_slowpathd, 
	(
	param0
	);
	ld.param.f64 	%fd259, [retval0];
	ld.param.b32 	%r88, [retval0+8];
	} // callseq 3
$L__BB0_34:
	ld.param.u64 	%rd54, [_Z13collinsKernelP7double2PKS_PKdS4_S4_S4_S4_PKiPiib_param_1];
	shl.b32 	%r72, %r88, 6;
	cvt.u64.u32 	%rd38, %r72;
	and.b64  	%rd39, %rd38, 64;
	add.s64 	%rd41, %rd36, %rd39;
	mul.rn.f64 	%fd188, %fd259, %fd259;
	and.b32  	%r73, %r88, 1;
	setp.eq.b32 	%p24, %r73, 1;
	selp.f64 	%fd189, 0dBDA8FF8320FD8164, 0d3DE5DB65F9785EBA, %p24;
	ld.global.nc.v2.f64 	{%fd190, %fd191}, [%rd41];
	fma.rn.f64 	%fd192, %fd189, %fd188, %fd190;
	fma.rn.f64 	%fd193, %fd192, %fd188, %fd191;
	ld.global.nc.v2.f64 	{%fd194, %fd195}, [%rd41+16];
	fma.rn.f64 	%fd196, %fd193, %fd188, %fd194;
	fma.rn.f64 	%fd197, %fd196, %fd188, %fd195;
	ld.global.nc.v2.f64 	{%fd198, %fd199}, [%rd41+32];
	fma.rn.f64 	%fd200, %fd197, %fd188, %fd198;
	fma.rn.f64 	%fd201, %fd200, %fd188, %fd199;
	fma.rn.f64 	%fd202, %fd201, %fd259, %fd259;
	fma.rn.f64 	%fd203, %fd201, %fd188, 0d3FF0000000000000;
	selp.f64 	%fd204, %fd203, %fd202, %p24;
	and.b32  	%r74, %r88, 2;
	setp.eq.s32 	%p25, %r74, 0;
	mov.f64 	%fd205, 0d0000000000000000;
	sub.f64 	%fd206, %fd205, %fd204;
	selp.f64 	%fd207, %fd204, %fd206, %p25;
	mul.f64 	%fd208, %fd38, %fd52;
	mul.f64 	%fd209, %fd207, 0d0000000000000000;
	sub.f64 	%fd210, %fd208, %fd209;
	mul.f64 	%fd211, %fd38, %fd207;
	fma.rn.f64 	%fd212, %fd52, 0d0000000000000000, %fd211;
	cvta.to.global.u64 	%rd42, %rd54;
	mul.wide.u32 	%rd43, %r84, 16;
	add.s64 	%rd44, %rd42, %rd43;
	ld.global.v2.f64 	{%fd213, %fd214}, [%rd44];
	mul.f64 	%fd215, %fd213, %fd210;
	mul.f64 	%fd216, %fd214, %fd212;
	sub.f64 	%fd217, %fd215, %fd216;
	mul.f64 	%fd218, %fd214, %fd210;
	fma.rn.f64 	%fd219, %fd213, %fd212, %fd218;
	add.f64 	%fd256, %fd256, %fd217;
	add.f64 	%fd255, %fd255, %fd219;
	add.s32 	%r85, %r85, 1;
	setp.ne.s32 	%p26, %r85, 0;
	add.s32 	%r84, %r84, 1;
	add.s64 	%rd56, %rd56, 8;
	@%p26 bra 	$L__BB0_25;
	add.s32 	%r83, %r83, 1;
	setp.ne.s32 	%p27, %r83, %r3;
	@%p27 bra 	$L__BB0_24;
$L__BB0_36:
	ld.param.u64 	%rd55, [_Z13collinsKernelP7double2PKS_PKdS4_S4_S4_S4_PKiPiib_param_8];
	cvta.to.global.u64 	%rd45, %rd55;
	atom.global.add.u32 	%r75, [%rd45], 1;
	ld.global.u32 	%r31, [%rd45];
	mul.lo.s32 	%r32, %r79, %r4;
	setp.eq.s32 	%p28, %r31, %r32;
	mov.f64 	%fd262, 0d4059000000000000;
	@%p28 bra 	$L__BB0_38;
	cvt.rn.f64.s32 	%fd221, %r31;
	cvt.rn.f64.s32 	%fd222, %r32;
	div.rn.f64 	%fd223, %fd221, %fd222;
	mul.f64 	%fd224, %fd223, 0d40C3880000000000;
	cvt.rzi.f64.f64 	%fd225, %fd224;
	div.rn.f64 	%fd262, %fd225, 0d4059000000000000;
$L__BB0_38:
	ld.param.u64 	%rd53, [_Z13collinsKernelP7double2PKS_PKdS4_S4_S4_S4_PKiPiib_param_0];
	add.u64 	%rd46, %SP, 0;
	add.u64 	%rd47, %SPL, 0;
	cvta.to.global.u64 	%rd48, %rd53;
	st.local.f64 	[%rd47], %fd262;
	mov.u64 	%rd49, $str;
	cvta.global.u64 	%rd50, %rd49;
	{ // callseq 4, 0
	.param .b64 param0;
	st.param.b64 	[param0], %rd50;
	.param .b64 param1;
	st.param.b64 	[param1], %rd46;
	.param .b32 retval0;
	call.uni (retval0), 
	vprintf, 
	(
	param0, 
	param1
	);
	ld.param.b32 	%r76, [retval0];
	} // callseq 4
	mul.f64 	%fd226, %fd251, 0dC01921FB54442D18;
	div.rn.f64 	%fd227, %fd13, %fd226;
	mul.f64 	%fd228, %fd256, 0d0000000000000000;
	mul.f64 	%fd229, %fd227, %fd255;
	sub.f64 	%fd230, %fd228, %fd229;
	mul.f64 	%fd231, %fd255, 0d0000000000000000;
	fma.rn.f64 	%fd232, %fd227, %fd256, %fd231;
	mul.f64 	%fd233, %fd1, %fd230;
	mul.f64 	%fd234, %fd232, 0d0000000000000000;
	sub.f64 	%fd235, %fd233, %fd234;
	mul.f64 	%fd236, %fd1, %fd232;
	fma.rn.f64 	%fd237, %fd230, 0d0000000000000000, %fd236;
	mul.f64 	%fd238, %fd2, %fd235;
	mul.f64 	%fd239, %fd237, 0d0000000000000000;
	sub.f64 	%fd240, %fd238, %fd239;
	mul.f64 	%fd241, %fd2, %fd237;
	fma.rn.f64 	%fd242, %fd235, 0d0000000000000000, %fd241;
	mad.lo.s32 	%r78, %r79, %r2, %r1;
	mul.wide.u32 	%rd51, %r78, 16;
	add.s64 	%rd52, %rd48, %rd51;
	st.global.v2.f64 	[%rd52], {%fd240, %fd242};
	ret;

}
.func  (.param .align 16 .b8 func_retval0[16]) __internal_trig_reduction_slowpathd(
	.param .b64 __internal_trig_reduction_slowpathd_param_0
)
{
	.local .align 8 .b8 	__local_depot1[40];
	.reg .b64 	%SP;
	.reg .b64 	%SPL;
	.reg .pred 	%p<10>;
	.reg .b32 	%r<47>;
	.reg .b64 	%rd<74>;
	.reg .b64 	%fd<5>;

	mov.u64 	%SPL, __local_depot1;
	ld.param.f64 	%fd4, [__internal_trig_reduction_slowpathd_param_0];
	add.u64 	%rd1, %SPL, 0;
	{
	.reg .b32 %temp; 
	mov.b64 	{%temp, %r1}, %fd4;
	}
	shr.u32 	%r2, %r1, 20;
	and.b32  	%r3, %r2, 2047;
	setp.eq.s32 	%p1, %r3, 2047;
	mov.b32 	%r46, 0;
	@%p1 bra 	$L__BB1_9;
	add.s32 	%r20, %r3, -1024;
	mov.b64 	%rd20, %fd4;
	shl.b64 	%rd2, %rd20, 11;
	shr.u32 	%r4, %r20, 6;
	sub.s32 	%r45, 15, %r4;
	sub.s32 	%r21, 19, %r4;
	setp.lt.u32 	%p2, %r20, 128;
	selp.b32 	%r6, 18, %r21, %p2;
	setp.ge.s32 	%p3, %r45, %r6;
	mov.b64 	%rd70, 0;
	@%p3 bra 	$L__BB1_4;
	add.s32 	%r23, %r6, %r4;
	neg.s32 	%r43, %r23;
	or.b64  	%rd3, %rd2, -9223372036854775808;
	mov.b64 	%rd70, 0;
	mov.b32 	%r42, 0;
	mov.u64 	%rd25, __cudart_i2opi_d;
	mov.u32 	%r44, %r45;
$L__BB1_3:
	.pragma "nounroll";
	mul.wide.s32 	%rd22, %r42, 8;
	add.s64 	%rd23, %rd1, %rd22;
	mul.wide.s32 	%rd24, %r44, 8;
	add.s64 	%rd26, %rd25, %rd24;
	ld.global.nc.u64 	%rd27, [%rd26];
	{
	.reg .u32 %r0, %r1, %r2, %r3, %alo, %ahi, %blo, %bhi, %clo, %chi;
	mov.b64 	{%alo,%ahi}, %rd27;
	mov.b64 	{%blo,%bhi}, %rd3;
	mov.b64 	{%clo,%chi}, %rd70;
	mad.lo.cc.u32 	%r0, %alo, %blo, %clo;
	madc.hi.cc.u32 	%r1, %alo, %blo, %chi;
	madc.hi.u32 	%r2, %alo, %bhi, 0;
	mad.lo.cc.u32 	%r1, %alo, %bhi, %r1;
	madc.hi.cc.u32 	%r2, %ahi, %blo, %r2;
	madc.hi.u32 	%r3, %ahi, %bhi, 0;
	mad.lo.cc.u32 	%r1, %ahi, %blo, %r1;
	madc.lo.cc.u32 	%r2, %ahi, %bhi, %r2;
	addc.u32 	%r3, %r3, 0;
	mov.b64 	%rd28, {%r0,%r1};
	mov.b64 	%rd70, {%r2,%r3};
	}
	st.local.u64 	[%rd23], %rd28;
	add.s32 	%r44, %r44, 1;
	add.s32 	%r43, %r43, 1;
	add.s32 	%r42, %r42, 1;
	setp.ne.s32 	%p4, %r43, -15;
	mov.u32 	%r45, %r6;
	@%p4 bra 	$L__BB1_3;
$L__BB1_4:
	cvt.s64.s32 	%rd29, %r45;
	cvt.u64.u32 	%rd30, %r4;
	add.s64 	%rd31, %rd30, %rd29;
	shl.b64 	%rd32, %rd31, 3;
	add.s64 	%rd33, %rd1, %rd32;
	st.local.u64 	[%rd33+-120], %rd70;
	and.b32  	%r15, %r2, 63;
	ld.local.u64 	%rd72, [%rd1+16];
	ld.local.u64 	%rd71, [%rd1+24];
	setp.eq.s32 	%p5, %r15, 0;
	@%p5 bra 	$L__BB1_6;
	shl.b64 	%rd34, %rd71, %r15;
	shr.u64 	%rd35, %rd72, 1;
	xor.b32  	%r24, %r15, 63;
	shr.u64 	%rd36, %rd35, %r24;
	or.b64  	%rd71, %rd34, %rd36;
	ld.local.u64 	%rd37, [%rd1+8];
	shl.b64 	%rd38, %rd72, %r15;
	shr.u64 	%rd39, %rd37, 1;
	shr.u64 	%rd40, %rd39, %r24;
	or.b64  	%rd72, %rd38, %rd40;
$L__BB1_6:
	and.b32  	%r25, %r1, -2147483648;
	shr.u64 	%rd41, %rd71, 62;
	cvt.u32.u64 	%r26, %rd41;
	mov.b64 	{%r27, %r28}, %rd71;
	mov.b64 	{%r29, %r30}, %rd72;
	shf.l.wrap.b32 	%r31, %r30, %r27, 2;
	shf.l.wrap.b32 	%r32, %r27, %r28, 2;
	mov.b64 	%rd42, {%r31, %r32};
	shl.b64 	%rd43, %rd72, 2;
	shr.u64 	%rd44, %rd42, 63;
	cvt.u32.u64 	%r33, %rd44;
	add.s32 	%r34, %r33, %r26;
	setp.eq.s32 	%p6, %r25, 0;
	neg.s32 	%r35, %r34;
	selp.b32 	%r46, %r34, %r35, %p6;
	setp.gt.s64 	%p7, %rd42, -1;
	mov.b64 	%rd45, 0;
	{
	.reg .u32 %r0, %r1, %r2, %r3, %a0, %a1, %a2, %a3, %b0, %b1, %b2, %b3;
	mov.b64 	{%a0,%a1}, %rd45;
	mov.b64 	{%a2,%a3}, %rd45;
	mov.b64 	{%b0,%b1}, %rd43;
	mov.b64 	{%b2,%b3}, %rd42;
	sub.cc.u32 	%r0, %a0, %b0;
	subc.cc.u32 	%r1, %a1, %b1;
	subc.cc.u32 	%r2, %a2, %b2;
	subc.u32 	%r3, %a3, %b3;
	mov.b64 	%rd46, {%r0,%r1};
	mov.b64 	%rd47, {%r2,%r3};
	}
	xor.b32  	%r36, %r25, -2147483648;
	selp.b64 	%rd73, %rd42, %rd47, %p7;
	selp.b64 	%rd14, %rd43, %rd46, %p7;
	selp.b32 	%r17, %r25, %r36, %p7;
	clz.b64 	%r37, %rd73;
	cvt.u64.u32 	%rd15, %r37;
	setp.eq.s32 	%p8, %r37, 0;
	@%p8 bra 	$L__BB1_8;
	cvt.u32.u64 	%r38, %rd15;
	and.b32  	%r39, %r38, 63;
	shl.b64 	%rd48, %rd73, %r39;
	shr.u64 	%rd49, %rd14, 1;
	not.b32 	%r40, %r38;
	and.b32  	%r41, %r40, 63;
	shr.u64 	%rd50, %rd49, %r41;
	or.b64  	%rd73, %rd48, %rd50;
$L__BB1_8:
	mov.b64 	%rd51, -3958705157555305931;
	{
	.reg .u32 %r0, %r1, %r2, %r3, %alo, %ahi, %blo, %bhi;
	mov.b64 	{%alo,%ahi}, %rd73;
	mov.b64 	{%blo,%bhi}, %rd51;
	mul.lo.u32 	%r0, %alo, %blo;
	mul.hi.u32 	%r1, %alo, %blo;
	mad.lo.cc.u32 	%r1, %alo, %bhi, %r1;
	madc.hi.u32 	%r2, %alo, %bhi, 0;
	mad.lo.cc.u32 	%r1, %ahi, %blo, %r1;
	madc.hi.cc.u32 	%r2, %ahi, %blo, %r2;
	madc.hi.u32 	%r3, %ahi, %bhi, 0;
	mad.lo.cc.u32 	%r2, %ahi, %bhi, %r2;
	addc.u32 	%r3, %r3, 0;
	mov.b64 	%rd52, {%r0,%r1};
	mov.b64 	%rd53, {%r2,%r3};
	}
	setp.gt.s64 	%p9, %rd53, 0;
	{
	.reg .u32 %r0, %r1, %r2, %r3, %a0, %a1, %a2, %a3, %b0, %b1, %b2, %b3;
	mov.b64 	{%a0,%a1}, %rd52;
	mov.b64 	{%a2,%a3}, %rd53;
	mov.b64 	{%b0,%b1}, %rd52;
	mov.b64 	{%b2,%b3}, %rd53;
	add.cc.u32 	%r0, %a0, %b0;
	addc.cc.u32 	%r1, %a1, %b1;
	addc.cc.u32 	%r2, %a2, %b2;
	addc.u32 	%r3, %a3, %b3;
	mov.b64 	%rd54, {%r0,%r1};
	mov.b64 	%rd55, {%r2,%r3};
	}
	selp.b64 	%rd56, %rd55, %rd53, %p9;
	selp.s64 	%rd57, -1, 0, %p9;
	sub.s64 	%rd58, %rd57, %rd15;
	cvt.u64.u32 	%rd59, %r17;
	shl.b64 	%rd60, %rd59, 32;
	add.s64 	%rd61, %rd56, 1;
	shr.u64 	%rd62, %rd61, 10;
	add.s64 	%rd63, %rd62, 1;
	shr.u64 	%rd64, %rd63, 1;
	shl.b64 	%rd65, %rd58, 52;
	add.s64 	%rd66, %rd65, %rd64;
	add.s64 	%rd67, %rd66, 4602678819172646912;
	or.b64  	%rd68, %rd67, %rd60;
	mov.b64 	%fd4, %rd68;
$L__BB1_9:
	st.param.f64 	[func_retval0], %fd4;
	st.param.b32 	[func_retval0+8], %r46;
	ret;

}


// ===== COMPILED SASS (sm_100) =====

	.target	sm_100

	.elftype	@"ET_EXEC"


//--------------------- .note.nv.tkinfo           --------------------------
	.section	.note.nv.tkinfo,"",@"SHT_NOTE"
	.sectionflags	@"SHF_NOTE_NV_TKINFO"
	.tkinfo
        /*0018*/ 	.word	0x00000002
        /*0030*/ 	.string	""
        /*0030*/ 	.string	"ptxas"
        /*0030*/ 	.string	"Cuda compilation tools, release 13.0, V13.0.88"
        /*0030*/ 	.string	"Build cuda_13.0.r13.0/compiler.36424714_0"
        /*0030*/ 	.string	"-arch sm_100 -m 64 "



//--------------------- .note.nv.cuinfo           --------------------------
	.section	.note.nv.cuinfo,"",@"SHT_NOTE"
	.sectionflags	@"SHF_NOTE_NV_CUINFO"
        /*0018*/ 	.short	0x0002
        /*001a*/ 	.short	0x0064
        /*001c*/ 	.short	0x0082
	.zero		2


//--------------------- .nv.info                  --------------------------
	.section	.nv.info,"",@"SHT_CUDA_INFO"
	.align	4


	//----- nvinfo : EIATTR_REGCOUNT
	.align		4
        /*0000*/ 	.byte	0x04, 0x2f
        /*0002*/ 	.short	(.L_4 - .L_3)
	.align		4
.L_3:
        /*0004*/ 	.word	index@(_Z13collinsKernelP7double2PKS_PKdS4_S4_S4_S4_PKiPiib)
        /*0008*/ 	.word	0x0000003a


	//----- nvinfo : EIATTR_FRAME_SIZE
	.align		4
.L_4:
        /*000c*/ 	.byte	0x04, 0x11
        /*000e*/ 	.short	(.L_6 - .L_5)
	.align		4
.L_5:
        /*0010*/ 	.word	index@($_Z13collinsKernelP7double2PKS_PKdS4_S4_S4_S4_PKiPiib$__internal_trig_reduction_slowpathd)
        /*0014*/ 	.word	0x00000030


	//----- nvinfo : EIATTR_FRAME_SIZE
	.align		4
.L_6:
        /*0018*/ 	.byte	0x04, 0x11
        /*001a*/ 	.short	(.L_8 - .L_7)
	.align		4
.L_7:
        /*001c*/ 	.word	index@($__internal_0_$__cuda_sm20_div_rn_f64_full)
        /*0020*/ 	.word	0x00000030


	//----- nvinfo : EIATTR_FRAME_SIZE
	.align		4
.L_8:
        /*0024*/ 	.byte	0x04, 0x11
        /*0026*/ 	.short	(.L_10 - .L_9)
	.align		4
.L_9:
        /*0028*/ 	.word	index@(_Z13collinsKernelP7double2PKS_PKdS4_S4_S4_S4_PKiPiib)
        /*002c*/ 	.word	0x00000030


	//----- nvinfo : EIATTR_MIN_STACK_SIZE
	.align		4
.L_10:
        /*0030*/ 	.byte	0x04, 0x12
        /*0032*/ 	.short	(.L_12 - .L_11)
	.align		4
.L_11:
        /*0034*/ 	.word	index@(_Z13collinsKernelP7double2PKS_PKdS4_S4_S4_S4_PKiPiib)
        /*0038*/ 	.word	0x00000030
.L_12:


//--------------------- .nv.compat                --------------------------
	.section	.nv.compat,"",@"SHT_CUDA_COMPAT_INFO"
	.align	4
        /*0000*/ 	.byte	0x02, 0x09, 0x00, 0x00, 0x02, 0x02, 0x01, 0x00, 0x02, 0x05, 0x05, 0x00, 0x03, 0x07, 0x01, 0x01
        /*0010*/ 	.byte	0x02, 0x03, 0x00, 0x00, 0x02, 0x06, 0x01, 0x00, 0x04, 0x0b, 0x08, 0x00, 0x01, 0x00, 0x00, 0x00
        /*0020*/ 	.byte	0x00, 0x00, 0x00, 0x00


//--------------------- .nv.info._Z13collinsKernelP7double2PKS_PKdS4_S4_S4_S4_PKiPiib --------------------------
	.section	.nv.info._Z13collinsKernelP7double2PKS_PKdS4_S4_S4_S4_PKiPiib,"",@"SHT_CUDA_INFO"
	.sectionflags	@""
	.align	4


	//----- nvinfo : EIATTR_CUDA_API_VERSION
	.align		4
        /*0000*/ 	.byte	0x04, 0x37
        /*0002*/ 	.short	(.L_14 - .L_13)
.L_13:
        /*0004*/ 	.word	0x00000082


	//----- nvinfo : EIATTR_KPARAM_INFO
	.align		4
.L_14:
        /*0008*/ 	.byte	0x04, 0x17
        /*000a*/ 	.short	(.L_16 - .L_15)
.L_15:
        /*000c*/ 	.word	0x00000000
        /*0010*/ 	.short	0x000a
        /*0012*/ 	.short	0x004c
        /*0014*/ 	.byte	0x00, 0xf0, 0x05, 0x00


	//----- nvinfo : EIATTR_KPARAM_INFO
	.align		4
.L_16:
        /*0018*/ 	.byte	0x04, 0x17
        /*001a*/ 	.short	(.L_18 - .L_17)
.L_17:
        /*001c*/ 	.word	0x00000000
        /*0020*/ 	.short	0x0009
        /*0022*/ 	.short	0x0048
        /*0024*/ 	.byte	0x00, 0xf0, 0x11, 0x00


	//----- nvinfo : EIATTR_KPARAM_INFO
	.align		4
.L_18:
        /*0028*/ 	.byte	0x04, 0x17
        /*002a*/ 	.short	(.L_20 - .L_19)
.L_19:
        /*002c*/ 	.word	0x00000000
        /*0030*/ 	.short	0x0008
        /*0032*/ 	.short	0x0040
        /*0034*/ 	.byte	0x00, 0xf5, 0x21, 0x00


	//----- nvinfo : EIATTR_KPARAM_INFO
	.align		4
.L_20:
        /*0038*/ 	.byte	0x04, 0x17
        /*003a*/ 	.short	(.L_22 - .L_21)
.L_21:
        /*003c*/ 	.word	0x00000000
        /*0040*/ 	.short	0x0007
        /*0042*/ 	.short	0x0038
        /*0044*/ 	.byte	0x00, 0xf5, 0x21, 0x00


	//----- nvinfo : EIATTR_KPARAM_INFO
	.align		4
.L_22:
        /*0048*/ 	.byte	0x04, 0x17
        /*004a*/ 	.short	(.L_24 - .L_23)
.L_23:
        /*004c*/ 	.word	0x00000000
        /*0050*/ 	.short	0x0006
        /*0052*/ 	.short	0x0030
        /*0054*/ 	.byte	0x00, 0xf5, 0x21, 0x00


	//----- nvinfo : EIATTR_KPARAM_INFO
	.align		4
.L_24:
        /*0058*/ 	.byte	0x04, 0x17
        /*005a*/ 	.short	(.L_26 - .L_25)
.L_25:
        /*005c*/ 	.word	0x00000000
        /*0060*/ 	.short	0x0005
        /*0062*/ 	.short	0x0028
        /*0064*/ 	.byte	0x00, 0xf5, 0x21, 0x00


	//----- nvinfo : EIATTR_KPARAM_INFO
	.align		4
.L_26:
        /*0068*/ 	.byte	0x04, 0x17
        /*006a*/ 	.short	(.L_28 - .L_27)
.L_27:
        /*006c*/ 	.word	0x00000000
        /*0070*/ 	.short	0x0004
        /*0072*/ 	.short	0x0020
        /*0074*/ 	.byte	0x00, 0xf5, 0x21, 0x00


	//----- nvinfo : EIATTR_KPARAM_INFO
	.align		4
.L_28:
        /*0078*/ 	.byte	0x04, 0x17
        /*007a*/ 	.short	(.L_30 - .L_29)
.L_29:
        /*007c*/ 	.word	0x00000000
        /*0080*/ 	.short	0x0003
        /*0082*/ 	.short	0x0018
        /*0084*/ 	.byte	0x00, 0xf5, 0x21, 0x00


	//----- nvinfo : EIATTR_KPARAM_INFO
	.align		4
.L_30:
        /*0088*/ 	.byte	0x04, 0x17
        /*008a*/ 	.short	(.L_32 - .L_31)
.L_31:
        /*008c*/ 	.word	0x00000000
        /*0090*/ 	.short	0x0002
        /*0092*/ 	.short	0x0010
        /*0094*/ 	.byte	0x00, 0xf5, 0x21, 0x00


	//----- nvinfo : EIATTR_KPARAM_INFO
	.align		4
.L_32:
        /*0098*/ 	.byte	0x04, 0x17
        /*009a*/ 	.short	(.L_34 - .L_33)
.L_33:
        /*009c*/ 	.word	0x00000000
        /*00a0*/ 	.short	0x0001
        /*00a2*/ 	.short	0x0008
        /*00a4*/ 	.byte	0x00, 0xf5, 0x21, 0x00


	//----- nvinfo : EIATTR_KPARAM_INFO
	.align		4
.L_34:
        /*00a8*/ 	.byte	0x04, 0x17
        /*00aa*/ 	.short	(.L_36 - .L_35)
.L_35:
        /*00ac*/ 	.word	0x00000000
        /*00b0*/ 	.short	0x0000
        /*00b2*/ 	.short	0x0000
        /*00b4*/ 	.byte	0x00, 0xf5, 0x21, 0x00


	//----- nvinfo : EIATTR_SPARSE_MMA_MASK
	.align		4
.L_36:
        /*00b8*/ 	.byte	0x03, 0x50
        /*00ba*/ 	.short	0x0000


	//----- nvinfo : EIATTR_MAXREG_COUNT
	.align		4
        /*00bc*/ 	.byte	0x03, 0x1b
        /*00be*/ 	.short	0x00ff


	//----- nvinfo : EIATTR_EXTERNS
	.align		4
        /*00c0*/ 	.byte	0x04, 0x0f
        /*00c2*/ 	.short	(.L_38 - .L_37)


	//   ....[0]....
	.align		4
.L_37:
        /*00c4*/ 	.word	index@(vprintf)


	//----- nvinfo : EIATTR_MERCURY_ISA_VERSION
	.align		4
.L_38:
        /*00c8*/ 	.byte	0x03, 0x5f
        /*00ca*/ 	.short	0x0101


	//----- nvinfo : EIATTR_INT_WARP_WIDE_INSTR_OFFSETS
	.align		4
        /*00cc*/ 	.byte	0x04, 0x31
        /*00ce*/ 	.short	(.L_40 - .L_39)


	//   ....[0]....
.L_39:
        /*00d0*/ 	.word	0x00001e60


	//----- nvinfo : EIATTR_VRC_CTA_INIT_COUNT
	.align		4
.L_40:
        /*00d4*/ 	.byte	0x02, 0x4a
	.zero		1
	.zero		1


	//----- nvinfo : EIATTR_SYSCALL_OFFSETS
	.align		4
        /*00d8*/ 	.byte	0x04, 0x46
        /*00da*/ 	.short	(.L_42 - .L_41)


	//   ....[0]....
.L_41:
        /*00dc*/ 	.word	0x000022a0


	//----- nvinfo : EIATTR_EXIT_INSTR_OFFSETS
	.align		4
.L_42:
        /*00e0*/ 	.byte	0x04, 0x1c
        /*00e2*/ 	.short	(.L_44 - .L_43)


	//   ....[0]....
.L_43:
        /*00e4*/ 	.word	0x00002560


	//----- nvinfo : EIATTR_CRS_STACK_SIZE
	.align		4
.L_44:
        /*00e8*/ 	.byte	0x04, 0x1e
        /*00ea*/ 	.short	(.L_46 - .L_45)
.L_45:
        /*00ec*/ 	.word	0x00000000


	//----- nvinfo : EIATTR_CBANK_PARAM_SIZE
	.align		4
.L_46:
        /*00f0*/ 	.byte	0x03, 0x19
        /*00f2*/ 	.short	0x004d


	//----- nvinfo : EIATTR_PARAM_CBANK
	.align		4
        /*00f4*/ 	.byte	0x04, 0x0a
        /*00f6*/ 	.short	(.L_48 - .L_47)
	.align		4
.L_47:
        /*00f8*/ 	.word	index@(.nv.constant0._Z13collinsKernelP7double2PKS_PKdS4_S4_S4_S4_PKiPiib)
        /*00fc*/ 	.short	0x0380
        /*00fe*/ 	.short	0x004d


	//----- nvinfo : EIATTR_SW_WAR
	.align		4
.L_48:
        /*0100*/ 	.byte	0x04, 0x36
        /*0102*/ 	.short	(.L_50 - .L_49)
.L_49:
        /*0104*/ 	.word	0x00000008
.L_50:


//--------------------- .nv.callgraph             --------------------------
	.section	.nv.callgraph,"",@"SHT_CUDA_CALLGRAPH"
	.align	4
	.sectionentsize	8
	.align		4
        /*0000*/ 	.word	0x00000000
	.align		4
        /*0004*/ 	.word	0xffffffff
	.align		4
        /*0008*/ 	.word	index@(_Z13collinsKernelP7double2PKS_PKdS4_S4_S4_S4_PKiPiib)
	.align		4
        /*000c*/ 	.word	index@(vprintf)
	.align		4
        /*0010*/ 	.word	0x00000000
	.align		4
        /*0014*/ 	.word	0xfffffffe
	.align		4
        /*0018*/ 	.word	0x00000000
	.align		4
        /*001c*/ 	.word	0xfffffffd
	.align		4
        /*0020*/ 	.word	0x00000000
	.align		4
        /*0024*/ 	.word	0xfffffffc


//--------------------- .nv.constant4             --------------------------
	.section	.nv.constant4,"a",@progbits
	.align	8
	.align		8
.nv.constant4:
        /*0000*/ 	.dword	vprintf
	.align		8
        /*0008*/ 	.dword	$str
	.align		8
        /*0010*/ 	.dword	__cudart_i2opi_d
	.align		8
        /*0018*/ 	.dword	__cudart_sin_cos_coeffs


//--------------------- .text._Z13collinsKernelP7double2PKS_PKdS4_S4_S4_S4_PKiPiib --------------------------
	.section	.text._Z13collinsKernelP7double2PKS_PKdS4_S4_S4_S4_PKiPiib,"ax",@progbits
	.align	128
        .global         _Z13collinsKernelP7double2PKS_PKdS4_S4_S4_S4_PKiPiib
        .type           _Z13collinsKernelP7double2PKS_PKdS4_S4_S4_S4_PKiPiib,@function
        .size           _Z13collinsKernelP7double2PKS_PKdS4_S4_S4_S4_PKiPiib,(.L_x_43 - _Z13collinsKernelP7double2PKS_PKdS4_S4_S4_S4_PKiPiib)
        .other          _Z13collinsKernelP7double2PKS_PKdS4_S4_S4_S4_PKiPiib,@"STO_CUDA_ENTRY STV_DEFAULT"
_Z13collinsKernelP7double2PKS_PKdS4_S4_S4_S4_PKiPiib:
.text._Z13collinsKernelP7double2PKS_PKdS4_S4_S4_S4_PKiPiib:
[----:B------:R-:W0:Y:S08]  /*0000*/  LDC R1, c[0x0][0x37c] ;  /* 0x0000df00ff017b82 */ /* 0x000e300000000800 */
[----:B------:R-:W1:Y:S01]  /*0010*/  LDC.64 R12, c[0x0][0x3b0] ;  /* 0x0000ec00ff0c7b82 */ /* 0x000e620000000a00 */
[----:B------:R-:W1:Y:S01]  /*0020*/  LDCU.64 UR36, c[0x0][0x358] ;  /* 0x00006b00ff2477ac */ /* 0x000e620008000a00 */
[----:B------:R-:W2:Y:S01]  /*0030*/  S2R R3, SR_TID.X ;  /* 0x0000000000037919 */ /* 0x000ea20000002100 */
[----:B0-----:R-:W-:Y:S01]  /*0040*/  VIADD R1, R1, 0xffffffd0 ;  /* 0xffffffd001017836 */ /* 0x001fe20000000000 */
[----:B------:R-:W0:Y:S04]  /*0050*/  LDCU UR6, c[0x0][0x2fc] ;  /* 0x00005f80ff0677ac */ /* 0x000e280008000800 */
[----:B------:R-:W2:Y:S01]  /*0060*/  S2UR UR4, SR_CTAID.X ;  /* 0x00000000000479c3 */ /* 0x000ea20000002500 */
[----:B------:R-:W3:Y:S07]  /*0070*/  LDCU UR5, c[0x0][0x3c8] ;  /* 0x00007900ff0577ac */ /* 0x000eee0008000800 */
[----:B------:R-:W4:Y:S01]  /*0080*/  LDC.64 R44, c[0x0][0x3a0] ;  /* 0x0000e800ff2c7b82 */ /* 0x000f220000000a00 */
[----:B-1----:R-:W4:Y:S07]  /*0090*/  LDG.E.64 R4, desc[UR36][R12.64] ;  /* 0x000000240c047981 */ /* 0x002f2e000c1e1b00 */
[----:B------:R-:W2:Y:S01]  /*00a0*/  LDC R2, c[0x0][0x360] ;  /* 0x0000d800ff027b82 */ /* 0x000ea20000000800 */
[----:B------:R-:W4:Y:S07]  /*00b0*/  LDG.E.64 R14, desc[UR36][R12.64+0x8] ;  /* 0x000008240c0e7981 */ /* 0x000f2e000c1e1b00 */
[----:B------:R-:W1:Y:S08]  /*00c0*/  LDC.64 R18, c[0x0][0x390] ;  /* 0x0000e400ff127b82 */ /* 0x000e700000000a00 */
[----:B------:R-:W0:Y:S01]  /*00d0*/  LDC.64 R8, c[0x0][0x398] ;  /* 0x0000e600ff087b82 */ /* 0x000e220000000a00 */
[----:B--2---:R-:W-:-:S02]  /*00e0*/  IMAD R2, R2, UR4, R3 ;  /* 0x0000000402027c24 */ /* 0x004fc4000f8e0203 */
[----:B------:R-:W-:Y:S01]  /*00f0*/  IMAD.MOV.U32 R16, RZ, RZ, 0x1 ;  /* 0x00000001ff107424 */ /* 0x000fe200078e00ff */
[----:B---3--:R-:W-:Y:S01]  /*0100*/  ISETP.NE.AND P0, PT, RZ, UR5, PT ;  /* 0x00000005ff007c0c */ /* 0x008fe2000bf05270 */
[----:B----4-:R-:W-:Y:S01]  /*0110*/  IMAD.WIDE.U32 R44, R2, 0x8, R44 ;  /* 0x00000008022c7825 */ /* 0x010fe200078e002c */
[----:B------:R-:W-:Y:S01]  /*0120*/  UMOV UR8, 0x54442d18 ;  /* 0x54442d1800087882 */ /* 0x000fe20000000000 */
[----:B------:R-:W-:Y:S01]  /*0130*/  UMOV UR9, 0x401921fb ;  /* 0x401921fb00097882 */ /* 0x000fe20000000000 */
[----:B------:R-:W-:Y:S01]  /*0140*/  CS2R R20, SRZ ;  /* 0x0000000000147805 */ /* 0x000fe2000001ff00 */
[----:B-1----:R-:W2:Y:S01]  /*0150*/  LDG.E.64 R22, desc[UR36][R18.64+0x8] ;  /* 0x0000082412167981 */ /* 0x002ea2000c1e1b00 */
[----:B------:R-:W1:Y:S03]  /*0160*/  LDCU.U8 UR4, c[0x0][0x3cc] ;  /* 0x00007980ff0477ac */ /* 0x000e660008000000 */
[----:B------:R3:W2:Y:S04]  /*0170*/  LDG.E.64 R6, desc[UR36][R18.64] ;  /* 0x0000002412067981 */ /* 0x0006a8000c1e1b00 */
[----:B0-----:R-:W4:Y:S04]  /*0180*/  LDG.E.64 R24, desc[UR36][R8.64] ;  /* 0x0000002408187981 */ /* 0x001f28000c1e1b00 */
[----:B------:R0:W4:Y:S04]  /*0190*/  LDG.E.64 R10, desc[UR36][R8.64+0x8] ;  /* 0x00000824080a7981 */ /* 0x000128000c1e1b00 */
[----:B------:R-:W4:Y:S04]  /*01a0*/  LDG.E.64 R44, desc[UR36][R44.64] ;  /* 0x000000242c2c7981 */ /* 0x000f28000c1e1b00 */
[----:B------:R0:W5:Y:S01]  /*01b0*/  @!P0 LDG.E.64 R20, desc[UR36][R12.64+0x10] ;  /* 0x000010240c148981 */ /* 0x000162000c1e1b00 */
[----:B------:R-:W4:Y:S01]  /*01c0*/  S2R R0, SR_TID.Y ;  /* 0x0000000000007919 */ /* 0x000f220000002200 */
[----:B------:R-:W3:Y:S01]  /*01d0*/  LDCU UR5, c[0x0][0x2f8] ;  /* 0x00005f00ff0577ac */ /* 0x000ee20008000800 */
[----:B------:R-:W-:Y:S01]  /*01e0*/  R2UR UR7, R1 ;  /* 0x00000000010772ca */ /* 0x000fe200000e0000 */
[----:B-1----:R-:W-:-:S06]  /*01f0*/  UPRMT UR4, UR4, 0x8880, URZ ;  /* 0x0000888004047896 */ /* 0x002fcc00080000ff */
[----:B------:R-:W-:Y:S02]  /*0200*/  ISETP.NE.AND P0, PT, RZ, UR4, PT ;  /* 0x00000004ff007c0c */ /* 0x000fe4000bf05270 */
[----:B------:R-:W-:-:S04]  /*0210*/  ISETP.NE.AND P1, PT, RZ, UR4, PT ;  /* 0x00000004ff007c0c */ /* 0x000fc8000bf25270 */
[----:B---3--:R-:W-:-:S04]  /*0220*/  UIADD3 UR5, UP0, UPT, UR7, UR5, URZ ;  /* 0x0000000507057290 */ /* 0x008fc8000ff1e0ff */
[----:B------:R-:W-:Y:S01]  /*0230*/  UIADD3.X UR6, UPT, UPT, URZ, UR6, URZ, UP0, !UPT ;  /* 0x00000006ff067290 */ /* 0x000fe200087fe4ff */
[----:B------:R-:W1:Y:S02]  /*0240*/  MUFU.RCP64H R17, R5 ;  /* 0x0000000500117308 */ /* 0x000e640000001800 */
[----:B-1----:R-:W-:-:S08]  /*0250*/  DFMA R18, -R4, R16, 1 ;  /* 0x3ff000000412742b */ /* 0x002fd00000000110 */
[----:B------:R-:W-:-:S08]  /*0260*/  DFMA R18, R18, R18, R18 ;  /* 0x000000121212722b */ /* 0x000fd00000000012 */
[----:B------:R-:W-:-:S08]  /*0270*/  DFMA R18, R16, R18, R16 ;  /* 0x000000121012722b */ /* 0x000fd00000000010 */
[----:B0-----:R-:W-:-:S08]  /*0280*/  DFMA R8, -R4, R18, 1 ;  /* 0x3ff000000408742b */ /* 0x001fd00000000112 */
[----:B------:R-:W-:-:S08]  /*0290*/  DFMA R8, R18, R8, R18 ;  /* 0x000000081208722b */ /* 0x000fd00000000012 */
[----:B------:R-:W-:-:S08]  /*02a0*/  DMUL R16, R8, UR8 ;  /* 0x0000000808107c28 */ /* 0x000fd00008000000 */
[----:B------:R-:W-:Y:S01]  /*02b0*/  DFMA R12, -R4, R16, UR8 ;  /* 0x00000008040c7e2b */ /* 0x000fe20008000110 */
[----:B------:R-:W0:Y:S07]  /*02c0*/  S2UR UR8, SR_CTAID.Y ;  /* 0x00000000000879c3 */ /* 0x000e2e0000002600 */
[----:B------:R-:W-:Y:S01]  /*02d0*/  DFMA R16, R8, R12, R16 ;  /* 0x0000000c0810722b */ /* 0x000fe20000000010 */
[----:B------:R-:W0:Y:S09]  /*02e0*/  LDC R19, c[0x0][0x364] ;  /* 0x0000d900ff137b82 */ /* 0x000e320000000800 */
[----:B------:R-:W-:-:S05]  /*02f0*/  FFMA R3, RZ, R5, R17 ;  /* 0x00000005ff037223 */ /* 0x000fca0000000011 */
[----:B------:R-:W-:Y:S01]  /*0300*/  FSETP.GT.AND P2, PT, |R3|, 1.469367938527859385e-39, PT ;  /* 0x001000000300780b */ /* 0x000fe20003f44200 */
[----:B--2---:R-:W-:Y:S01]  /*0310*/  DADD R22, R22, -R6 ;  /* 0x0000000016167229 */ /* 0x004fe20000000806 */
[----:B------:R-:W-:Y:S01]  /*0320*/  @P0 IMAD.MOV.U32 R26, RZ, RZ, R14 ;  /* 0x000000ffff1a0224 */ /* 0x000fe200078e000e */
[----:B----4-:R-:W-:Y:S01]  /*0330*/  DADD R24, R24, -R10 ;  /* 0x0000000018187229 */ /* 0x010fe2000000080a */
[----:B------:R-:W-:Y:S02]  /*0340*/  @P0 IMAD.MOV.U32 R27, RZ, RZ, R15 ;  /* 0x000000ffff1b0224 */ /* 0x000fe400078e000f */
[----:B------:R-:W-:Y:S02]  /*0350*/  @!P0 IMAD.MOV.U32 R26, RZ, RZ, R44 ;  /* 0x000000ffff1a8224 */ /* 0x000fe400078e002c */
[----:B------:R-:W-:Y:S02]  /*0360*/  @!P0 IMAD.MOV.U32 R27, RZ, RZ, R45 ;  /* 0x000000ffff1b8224 */ /* 0x000fe400078e002d */
[----:B0-----:R-:W-:-:S02]  /*0370*/  IMAD R19, R19, UR8, R0 ;  /* 0x0000000813137c24 */ /* 0x001fc4000f8e0200 */
[----:B------:R-:W-:Y:S02]  /*0380*/  @!P0 IMAD.MOV.U32 R44, RZ, RZ, R14 ;  /* 0x000000ffff2c8224 */ /* 0x000fe400078e000e */
[----:B------:R-:W-:Y:S01]  /*0390*/  @!P0 IMAD.MOV.U32 R45, RZ, RZ, R15 ;  /* 0x000000ffff2d8224 */ /* 0x000fe200078e000f */
[----:B------:R-:W-:Y:S06]  /*03a0*/  @P2 BRA `(.L_x_0) ;  /* 0x0000000000202947 */ /* 0x000fec0003800000 */
[----:B------:R-:W-:Y:S01]  /*03b0*/  IMAD.MOV.U32 R10, RZ, RZ, R4 ;  /* 0x000000ffff0a7224 */ /* 0x000fe200078e0004 */
[----:B------:R-:W-:Y:S01]  /*03c0*/  MOV R0, 0x410 ;  /* 0x0000041000007802 */ /* 0x000fe20000000f00 */
[----:B------:R-:W-:Y:S02]  /*03d0*/  IMAD.MOV.U32 R11, RZ, RZ, R5 ;  /* 0x000000ffff0b7224 */ /* 0x000fe400078e0005 */
[----:B------:R-:W-:Y:S02]  /*03e0*/  IMAD.MOV.U32 R6, RZ, RZ, 0x54442d18 ;  /* 0x54442d18ff067424 */ /* 0x000fe400078e00ff */
[----:B------:R-:W-:-:S07]  /*03f0*/  IMAD.MOV.U32 R7, RZ, RZ, 0x401921fb ;  /* 0x401921fbff077424 */ /* 0x000fce00078e00ff */
[----:B-----5:R-:W-:Y:S05]  /*0400*/  CALL.REL.NOINC `($__internal_0_$__cuda_sm20_div_rn_f64_full) ;  /* 0x0000002000587944 */ /* 0x020fea0003c00000 */
[----:B------:R-:W-:Y:S02]  /*0410*/  IMAD.MOV.U32 R16, RZ, RZ, R8 ;  /* 0x000000ffff107224 */ /* 0x000fe400078e0008 */
[----:B------:R-:W-:-:S07]  /*0420*/  IMAD.MOV.U32 R17, RZ, RZ, R9 ;  /* 0x000000ffff117224 */ /* 0x000fce00078e0009 */
.L_x_0:
[----:B------:R-:W0:Y:S01]  /*0430*/  LDC.64 R6, c[0x0][0x3b8] ;  /* 0x0000ee00ff067b82 */ /* 0x000e220000000a00 */
[----:B------:R-:W1:Y:S01]  /*0440*/  LDCU UR4, c[0x0][0x3c8] ;  /* 0x00007900ff0477ac */ /* 0x000e620008000800 */
[----:B0-----:R-:W2:Y:S04]  /*0450*/  LDG.E R3, desc[UR36][R6.64+0x4] ;  /* 0x0000042406037981 */ /* 0x001ea8000c1e1900 */
[----:B------:R-:W3:Y:S01]  /*0460*/  LDG.E R0, desc[UR36][R6.64] ;  /* 0x0000002406007981 */ /* 0x000ee2000c1e1900 */
[----:B-1----:R-:W-:Y:S01]  /*0470*/  UISETP.NE.AND UP0, UPT, UR4, 0x1, UPT ;  /* 0x000000010400788c */ /* 0x002fe2000bf05270 */
[----:B--2---:R-:W-:-:S06]  /*0480*/  IMAD.MOV.U32 R18, RZ, RZ, R3 ;  /* 0x000000ffff127224 */ /* 0x004fcc00078e0003 */
[----:B------:R0:W5:Y:S01]  /*0490*/  @!P1 LDG.E R18, desc[UR36][R6.64+0x8] ;  /* 0x0000082406129981 */ /* 0x000162000c1e1900 */
[----:B---3--:R-:W-:Y:S01]  /*04a0*/  R2UR UR7, R0 ;  /* 0x00000000000772ca */ /* 0x008fe200000e0000 */
[----:B------:R-:W-:Y:S02]  /*04b0*/  IMAD.MOV.U32 R42, RZ, RZ, 0x0 ;  /* 0x00000000ff2a7424 */ /* 0x000fe400078e00ff */
[----:B------:R-:W-:Y:S02]  /*04c0*/  IMAD.MOV.U32 R43, RZ, RZ, 0x3ff00000 ;  /* 0x3ff00000ff2b7424 */ /* 0x000fe400078e00ff */
[----:B------:R-:W-:Y:S02]  /*04d0*/  IMAD.MOV.U32 R4, RZ, RZ, 0x0 ;  /* 0x00000000ff047424 */ /* 0x000fe400078e00ff */
[----:B------:R-:W-:Y:S01]  /*04e0*/  IMAD.MOV.U32 R5, RZ, RZ, 0x3ff00000 ;  /* 0x3ff00000ff057424 */ /* 0x000fe200078e00ff */
[----:B------:R-:W-:Y:S07]  /*04f0*/  BRA.U !UP0, `(.L_x_1) ;  /* 0x0000000908987547 */ /* 0x000fee000b800000 */
[----:B------:R-:W-:-:S09]  /*0500*/  UISETP.NE.AND UP0, UPT, UR4, URZ, UPT ;  /* 0x000000ff0400728c */ /* 0x000fd2000bf05270 */
[----:B------:R-:W-:Y:S05]  /*0510*/  BRA.U UP0, `(.L_x_2) ;  /* 0x0000000900547547 */ /* 0x000fea000b800000 */
[----:B-----5:R-:W-:Y:S01]  /*0520*/  DADD R10, R20, R20 ;  /* 0x00000000140a7229 */ /* 0x020fe20000000014 */
[----:B------:R-:W-:Y:S01]  /*0530*/  IMAD.MOV.U32 R4, RZ, RZ, 0x1 ;  /* 0x00000001ff047424 */ /* 0x000fe200078e00ff */
[----:B------:R-:W-:Y:S01]  /*0540*/  UMOV UR8, 0x54442d18 ;  /* 0x54442d1800087882 */ /* 0x000fe20000000000 */
[----:B------:R-:W-:Y:S01]  /*0550*/  UMOV UR9, 0x400921fb ;  /* 0x400921fb00097882 */ /* 0x000fe20000000000 */
[----:B------:R-:W-:Y:S01]  /*0560*/  BSSY.RECONVERGENT B0, `(.L_x_3) ;  /* 0x0000015000007945 */ /* 0x000fe20003800200 */
[----:B------:R-:W-:Y:S01]  /*0570*/  DMUL R8, R26, UR8 ;  /* 0x000000081a087c28 */ /* 0x000fe20008000000 */
[----:B------:R-:W0:Y:S09]  /*0580*/  MUFU.RCP64H R5, R11 ;  /* 0x0000000b00057308 */ /* 0x000e320000001800 */
[----:B------:R-:W-:Y:S01]  /*0590*/  FSETP.GEU.AND P1, PT, |R9|, 6.5827683646048100446e-37, PT ;  /* 0x036000000900780b */ /* 0x000fe20003f2e200 */
[----:B0-----:R-:W-:-:S08]  /*05a0*/  DFMA R6, -R10, R4, 1 ;  /* 0x3ff000000a06742b */ /* 0x001fd00000000104 */
[----:B------:R-:W-:-:S08]  /*05b0*/  DFMA R6, R6, R6, R6 ;  /* 0x000000060606722b */ /* 0x000fd00000000006 */
[----:B------:R-:W-:-:S08]  /*05c0*/  DFMA R6, R4, R6, R4 ;  /* 0x000000060406722b */ /* 0x000fd00000000004 */
[----:B------:R-:W-:-:S08]  /*05d0*/  DFMA R4, -R10, R6, 1 ;  /* 0x3ff000000a04742b */ /* 0x000fd00000000106 */
[----:B------:R-:W-:-:S08]  /*05e0*/  DFMA R4, R6, R4, R6 ;  /* 0x000000040604722b */ /* 0x000fd00000000006 */
[----:B------:R-:W-:-:S08]  /*05f0*/  DMUL R26, R8, R4 ;  /* 0x00000004081a7228 */ /* 0x000fd00000000000 */
[----:B------:R-:W-:-:S08]  /*0600*/  DFMA R6, -R10, R26, R8 ;  /* 0x0000001a0a06722b */ /* 0x000fd00000000108 */
[----:B------:R-:W-:-:S10]  /*0610*/  DFMA R26, R4, R6, R26 ;  /* 0x00000006041a722b */ /* 0x000fd4000000001a */
[----:B------:R-:W-:-:S05]  /*0620*/  FFMA R0, RZ, R11, R27 ;  /* 0x0000000bff007223 */ /* 0x000fca000000001b */
[----:B------:R-:W-:-:S13]  /*0630*/  FSETP.GT.AND P0, PT, |R0|, 1.469367938527859385e-39, PT ;  /* 0x001000000000780b */ /* 0x000fda0003f04200 */
[----:B------:R-:W-:Y:S05]  /*0640*/  @P0 BRA P1, `(.L_x_4) ;  /* 0x0000000000180947 */ /* 0x000fea0000800000 */
[----:B------:R-:W-:Y:S01]  /*0650*/  IMAD.MOV.U32 R6, RZ, RZ, R8 ;  /* 0x000000ffff067224 */ /* 0x000fe200078e0008 */
[----:B------:R-:W-:Y:S01]  /*0660*/  MOV R0, 0x690 ;  /* 0x0000069000007802 */ /* 0x000fe20000000f00 */
[----:B------:R-:W-:-:S07]  /*0670*/  IMAD.MOV.U32 R7, RZ, RZ, R9 ;  /* 0x000000ffff077224 */ /* 0x000fce00078e0009 */
[----:B------:R-:W-:Y:S05]  /*0680*/  CALL.REL.NOINC `($__internal_0_$__cuda_sm20_div_rn_f64_full) ;  /* 0x0000001c00b87944 */ /* 0x000fea0003c00000 */
[----:B------:R-:W-:Y:S02]  /*0690*/  IMAD.MOV.U32 R26, RZ, RZ, R8 ;  /* 0x000000ffff1a7224 */ /* 0x000fe400078e0008 */
[----:B------:R-:W-:-:S07]  /*06a0*/  IMAD.MOV.U32 R27, RZ, RZ, R9 ;  /* 0x000000ffff1b7224 */ /* 0x000fce00078e0009 */
.L_x_4:
[----:B------:R-:W-:Y:S05]  /*06b0*/  BSYNC.RECONVERGENT B0 ;  /* 0x0000000000007941 */ /* 0x000fea0003800200 */
.L_x_3:
[----:B------:R-:W-:Y:S01]  /*06c0*/  DSETP.NEU.AND P0, PT, |R26|, +INF , PT ;  /* 0x7ff000001a00742a */ /* 0x000fe20003f0d200 */
[----:B------:R-:W-:-:S13]  /*06d0*/  BSSY.RECONVERGENT B0, `(.L_x_5) ;  /* 0x000001e000007945 */ /* 0x000fda0003800200 */
[----:B------:R-:W-:Y:S01]  /*06e0*/  @!P0 DMUL R28, RZ, R26 ;  /* 0x0000001aff1c8228 */ /* 0x000fe20000000000 */
[----:B------:R-:W-:Y:S01]  /*06f0*/  @!P0 IMAD.MOV.U32 R0, RZ, RZ, 0x1 ;  /* 0x00000001ff008424 */ /* 0x000fe200078e00ff */
[----:B------:R-:W-:Y:S09]  /*0700*/  @!P0 BRA `(.L_x_6) ;  /* 0x0000000000688947 */ /* 0x000ff20003800000 */
[----:B------:R-:W-:Y:S01]  /*0710*/  UMOV UR8, 0x6dc9c883 ;  /* 0x6dc9c88300087882 */ /* 0x000fe20000000000 */
[----:B------:R-:W-:Y:S01]  /*0720*/  UMOV UR9, 0x3fe45f30 ;  /* 0x3fe45f3000097882 */ /* 0x000fe20000000000 */
[C---:B------:R-:W-:Y:S01]  /*0730*/  DSETP.GE.AND P0, PT, |R26|.reuse, 2.14748364800000000000e+09, PT ;  /* 0x41e000001a00742a */ /* 0x040fe20003f06200 */
[----:B------:R-:W-:Y:S01]  /*0740*/  BSSY.RECONVERGENT B1, `(.L_x_7) ;  /* 0x0000015000017945 */ /* 0x000fe20003800200 */
[----:B------:R-:W-:Y:S01]  /*0750*/  DMUL R4, R26, UR8 ;  /* 0x000000081a047c28 */ /* 0x000fe20008000000 */
[----:B------:R-:W-:Y:S01]  /*0760*/  UMOV UR8, 0x54442d18 ;  /* 0x54442d1800087882 */ /* 0x000fe20000000000 */
[----:B------:R-:W-:-:S04]  /*0770*/  UMOV UR9, 0x3ff921fb ;  /* 0x3ff921fb00097882 */ /* 0x000fc80000000000 */
[----:B------:R-:W0:Y:S08]  /*0780*/  F2I.F64 R0, R4 ;  /* 0x0000000400007311 */ /* 0x000e300000301100 */
[----:B0-----:R-:W0:Y:S02]  /*0790*/  I2F.F64 R28, R0 ;  /* 0x00000000001c7312 */ /* 0x001e240000201c00 */
[----:B0-----:R-:W-:Y:S01]  /*07a0*/  DFMA R6, R28, -UR8, R26 ;  /* 0x800000081c067c2b */ /* 0x001fe2000800001a */
[----:B------:R-:W-:Y:S01]  /*07b0*/  UMOV UR8, 0x33145c00 ;  /* 0x33145c0000087882 */ /* 0x000fe20000000000 */
[----:B------:R-:W-:-:S06]  /*07c0*/  UMOV UR9, 0x3c91a626 ;  /* 0x3c91a62600097882 */ /* 0x000fcc0000000000 */
[----:B------:R-:W-:Y:S01]  /*07d0*/  DFMA R6, R28, -UR8, R6 ;  /* 0x800000081c067c2b */ /* 0x000fe20008000006 */
[----:B------:R-:W-:Y:S01]  /*07e0*/  UMOV UR8, 0x252049c0 ;  /* 0x252049c000087882 */ /* 0x000fe20000000000 */
[----:B------:R-:W-:-:S06]  /*07f0*/  UMOV UR9, 0x397b839a ;  /* 0x397b839a00097882 */ /* 0x000fcc0000000000 */
[----:B------:R-:W-:Y:S01]  /*0800*/  DFMA R28, R28, -UR8, R6 ;  /* 0x800000081c1c7c2b */ /* 0x000fe20008000006 */
[----:B------:R-:W-:Y:S10]  /*0810*/  @!P0 BRA `(.L_x_8) ;  /* 0x00000000001c8947 */ /* 0x000ff40003800000 */
[----:B------:R-:W-:Y:S01]  /*0820*/  IMAD.MOV.U32 R10, RZ, RZ, R26 ;  /* 0x000000ffff0a7224 */ /* 0x000fe200078e001a */
[----:B------:R-:W-:Y:S01]  /*0830*/  MOV R0, 0x860 ;  /* 0x0000086000007802 */ /* 0x000fe20000000f00 */
[----:B------:R-:W-:-:S07]  /*0840*/  IMAD.MOV.U32 R5, RZ, RZ, R27 ;  /* 0x000000ffff057224 */ /* 0x000fce00078e001b */
[----:B------:R-:W-:Y:S05]  /*0850*/  CALL.REL.NOINC `($_Z13collinsKernelP7double2PKS_PKdS4_S4_S4_S4_PKiPiib$__internal_trig_reduction_slowpathd) ;  /* 0x0000002000c47944 */ /* 0x000fea0003c00000 */
[----:B------:R-:W-:Y:S02]  /*0860*/  IMAD.MOV.U32 R0, RZ, RZ, R6 ;  /* 0x000000ffff007224 */ /* 0x000fe400078e0006 */
[----:B------:R-:W-:Y:S02]  /*0870*/  IMAD.MOV.U32 R28, RZ, RZ, R10 ;  /* 0x000000ffff1c7224 */ /* 0x000fe400078e000a */
[----:B------:R-:W-:-:S07]  /*0880*/  IMAD.MOV.U32 R29, RZ, RZ, R11 ;  /* 0x000000ffff1d7224 */ /* 0x000fce00078e000b */
.L_x_8:
[----:B------:R-:W-:Y:S05]  /*0890*/  BSYNC.RECONVERGENT B1 ;  /* 0x0000000000017941 */ /* 0x000fea0003800200 */
.L_x_7:
[----:B------:R-:W-:-:S07]  /*08a0*/  VIADD R0, R0, 0x1 ;  /* 0x0000000100007836 */ /* 0x000fce0000000000 */
.L_x_6:
[----:B------:R-:W-:Y:S05]  /*08b0*/  BSYNC.RECONVERGENT B0 ;  /* 0x0000000000007941 */ /* 0x000fea0003800200 */
.L_x_5:
[----:B------:R-:W0:Y:S01]  /*08c0*/  LDCU.64 UR8, c[0x4][0x18] ;  /* 0x01000300ff0877ac */ /* 0x000e220008000a00 */
[----:B------:R-:W-:-:S05]  /*08d0*/  IMAD.SHL.U32 R4, R0, 0x40, RZ ;  /* 0x0000004000047824 */ /* 0x000fca00078e00ff */
[----:B------:R-:W-:-:S04]  /*08e0*/  LOP3.LUT R4, R4, 0x40, RZ, 0xc0, !PT ;  /* 0x0000004004047812 */ /* 0x000fc800078ec0ff */
[----:B0-----:R-:W-:-:S05]  /*08f0*/  IADD3 R32, P0, PT, R4, UR8, RZ ;  /* 0x0000000804207c10 */ /* 0x001fca000ff1e0ff */
[----:B------:R-:W-:-:S05]  /*0900*/  IMAD.X R33, RZ, RZ, UR9, P0 ;  /* 0x00000009ff217e24 */ /* 0x000fca00080e06ff */
[----:B------:R-:W2:Y:S04]  /*0910*/  LDG.E.128.CONSTANT R4, desc[UR36][R32.64] ;  /* 0x0000002420047981 */ /* 0x000ea8000c1e9d00 */
[----:B------:R-:W3:Y:S04]  /*0920*/  LDG.E.128.CONSTANT R8, desc[UR36][R32.64+0x10] ;  /* 0x0000102420087981 */ /* 0x000ee8000c1e9d00 */
[----:B------:R-:W4:Y:S01]  /*0930*/  LDG.E.128.CONSTANT R12, desc[UR36][R32.64+0x20] ;  /* 0x00002024200c7981 */ /* 0x000f22000c1e9d00 */
[----:B------:R-:W-:Y:S01]  /*0940*/  LOP3.LUT R30, R0, 0x1, RZ, 0xc0, !PT ;  /* 0x00000001001e7812 */ /* 0x000fe200078ec0ff */
[----:B------:R-:W-:Y:S01]  /*0950*/  IMAD.MOV.U32 R34, RZ, RZ, 0x20fd8164 ;  /* 0x20fd8164ff227424 */ /* 0x000fe200078e00ff */
[----:B------:R-:W-:Y:S01]  /*0960*/  DSETP.NEU.AND P1, PT, |R26|, +INF , PT ;  /* 0x7ff000001a00742a */ /* 0x000fe20003f2d200 */
[----:B------:R-:W-:Y:S01]  /*0970*/  IMAD.MOV.U32 R35, RZ, RZ, 0x3da8ff83 ;  /* 0x3da8ff83ff237424 */ /* 0x000fe200078e00ff */
[----:B------:R-:W-:Y:S01]  /*0980*/  ISETP.NE.U32.AND P0, PT, R30, 0x1, PT ;  /* 0x000000011e00780c */ /* 0x000fe20003f05070 */
[----:B------:R-:W-:Y:S01]  /*0990*/  DMUL R30, R28, R28 ;  /* 0x0000001c1c1e7228 */ /* 0x000fe20000000000 */
[----:B------:R-:W-:Y:S02]  /*09a0*/  BSSY.RECONVERGENT B0, `(.L_x_9) ;  /* 0x000002b000007945 */ /* 0x000fe40003800200 */
[----:B------:R-:W-:-:S02]  /*09b0*/  FSEL R34, R34, -8.06006814911005101289e+34, !P0 ;  /* 0xf9785eba22227808 */ /* 0x000fc40004000000 */
[----:B------:R-:W-:-:S06]  /*09c0*/  FSEL R35, -R35, 0.11223486810922622681, !P0 ;  /* 0x3de5db6523237808 */ /* 0x000fcc0004000100 */
[----:B--2---:R-:W-:-:S08]  /*09d0*/  DFMA R4, R30, R34, R4 ;  /* 0x000000221e04722b */ /* 0x004fd00000000004 */
[----:B------:R-:W-:-:S08]  /*09e0*/  DFMA R4, R30, R4, R6 ;  /* 0x000000041e04722b */ /* 0x000fd00000000006 */
[----:B---3--:R-:W-:-:S08]  /*09f0*/  DFMA R4, R30, R4, R8 ;  /* 0x000000041e04722b */ /* 0x008fd00000000008 */
[----:B------:R-:W-:-:S08]  /*0a00*/  DFMA R4, R30, R4, R10 ;  /* 0x000000041e04722b */ /* 0x000fd0000000000a */
[----:B----4-:R-:W-:-:S08]  /*0a10*/  DFMA R4, R30, R4, R12 ;  /* 0x000000041e04722b */ /* 0x010fd0000000000c */
[----:B------:R-:W-:-:S08]  /*0a20*/  DFMA R4, R30, R4, R14 ;  /* 0x000000041e04722b */ /* 0x000fd0000000000e */
[----:B------:R-:W-:Y:S02]  /*0a30*/  DFMA R28, R4, R28, R28 ;  /* 0x0000001c041c722b */ /* 0x000fe4000000001c */
[----:B------:R-:W-:-:S10]  /*0a40*/  DFMA R4, R30, R4, 1 ;  /* 0x3ff000001e04742b */ /* 0x000fd40000000004 */
[----:B------:R-:W-:Y:S02]  /*0a50*/  FSEL R6, R4, R28, !P0 ;  /* 0x0000001c04067208 */ /* 0x000fe40004000000 */
[----:B------:R-:W-:Y:S01]  /*0a60*/  FSEL R7, R5, R29, !P0 ;  /* 0x0000001d05077208 */ /* 0x000fe20004000000 */
[----:B------:R-:W-:Y:S01]  /*0a70*/  @!P1 DMUL R28, RZ, R26 ;  /* 0x0000001aff1c9228 */ /* 0x000fe20000000000 */
[----:B------:R-:W-:Y:S01]  /*0a80*/  LOP3.LUT P0, RZ, R0, 0x2, RZ, 0xc0, !PT ;  /* 0x0000000200ff7812 */ /* 0x000fe2000780c0ff */
[----:B------:R-:W-:-:S03]  /*0a90*/  @!P1 IMAD.MOV.U32 R0, RZ, RZ, RZ ;  /* 0x000000ffff009224 */ /* 0x000fc600078e00ff */
[----:B------:R-:W-:-:S10]  /*0aa0*/  DADD R4, RZ, -R6 ;  /* 0x00000000ff047229 */ /* 0x000fd40000000806 */
[----:B------:R-:W-:Y:S02]  /*0ab0*/  FSEL R42, R6, R4, !P0 ;  /* 0x00000004062a7208 */ /* 0x000fe40004000000 */
[----:B------:R-:W-:Y:S01]  /*0ac0*/  FSEL R43, R7, R5, !P0 ;  /* 0x00000005072b7208 */ /* 0x000fe20004000000 */
[----:B------:R-:W-:Y:S06]  /*0ad0*/  @!P1 BRA `(.L_x_10) ;  /* 0x00000000005c9947 */ /* 0x000fec0003800000 */
[----:B------:R-:W-:Y:S01]  /*0ae0*/  UMOV UR8, 0x6dc9c883 ;  /* 0x6dc9c88300087882 */ /* 0x000fe20000000000 */
[----:B------:R-:W-:Y:S01]  /*0af0*/  UMOV UR9, 0x3fe45f30 ;  /* 0x3fe45f3000097882 */ /* 0x000fe20000000000 */
[C---:B------:R-:W-:Y:S02]  /*0b00*/  DSETP.GE.AND P0, PT, |R26|.reuse, 2.14748364800000000000e+09, PT ;  /* 0x41e000001a00742a */ /* 0x040fe40003f06200 */
        /* <DEDUP_REMOVED lines=20> */
.L_x_10:
[----:B------:R-:W-:Y:S05]  /*0c50*/  BSYNC.RECONVERGENT B0 ;  /* 0x0000000000007941 */ /* 0x000fea0003800200 */
.L_x_9:
        /* <DEDUP_REMOVED lines=9> */
[----:B------:R-:W-:-:S02]  /*0cf0*/  IMAD.MOV.U32 R32, RZ, RZ, 0x20fd8164 ;  /* 0x20fd8164ff207424 */ /* 0x000fc400078e00ff */
[----:B------:R-:W-:Y:S01]  /*0d00*/  IMAD.MOV.U32 R33, RZ, RZ, 0x3da8ff83 ;  /* 0x3da8ff83ff217424 */ /* 0x000fe200078e00ff */
[----:B------:R-:W-:Y:S01]  /*0d10*/  ISETP.NE.U32.AND P0, PT, R26, 0x1, PT ;  /* 0x000000011a00780c */ /* 0x000fe20003f05070 */
[----:B------:R-:W-:-:S03]  /*0d20*/  DMUL R26, R28, R28 ;  /* 0x0000001c1c1a7228 */ /* 0x000fc60000000000 */
[----:B------:R-:W-:Y:S02]  /*0d30*/  FSEL R32, R32, -8.06006814911005101289e+34, !P0 ;  /* 0xf9785eba20207808 */ /* 0x000fe40004000000 */
        /* <DEDUP_REMOVED lines=10> */
[----:B------:R-:W-:Y:S02]  /*0de0*/  FSEL R7, R5, R29, !P0 ;  /* 0x0000001d05077208 */ /* 0x000fe40004000000 */
[----:B------:R-:W-:-:S04]  /*0df0*/  LOP3.LUT P0, RZ, R0, 0x2, RZ, 0xc0, !PT ;  /* 0x0000000200ff7812 */ /* 0x000fc8000780c0ff */
[----:B------:R-:W-:-:S10]  /*0e00*/  DADD R4, RZ, -R6 ;  /* 0x00000000ff047229 */ /* 0x000fd40000000806 */
[----:B------:R-:W-:Y:S01]  /*0e10*/  FSEL R26, R6, R4, !P0 ;  /* 0x00000004061a7208 */ /* 0x000fe20004000000 */
[----:B------:R-:W-:Y:S01]  /*0e20*/  IMAD.MOV.U32 R4, RZ, RZ, R42 ;  /* 0x000000ffff047224 */ /* 0x000fe200078e002a */
[----:B------:R-:W-:Y:S01]  /*0e30*/  FSEL R27, R7, R5, !P0 ;  /* 0x00000005071b7208 */ /* 0x000fe20004000000 */
[----:B------:R-:W-:-:S05]  /*0e40*/  IMAD.MOV.U32 R5, RZ, RZ, R43 ;  /* 0x000000ffff057224 */ /* 0x000fca00078e002b */
[----:B------:R-:W-:Y:S01]  /*0e50*/  DMUL R26, R20, R26 ;  /* 0x0000001a141a7228 */ /* 0x000fe20000000000 */
[----:B------:R-:W-:Y:S10]  /*0e60*/  BRA `(.L_x_1) ;  /* 0x00000000003c7947 */ /* 0x000ff40003800000 */
.L_x_2:
[----:B------:R-:W0:Y:S01]  /*0e70*/  LDC.64 R8, c[0x0][0x3b0] ;  /* 0x0000ec00ff087b82 */ /* 0x000e220000000a00 */
[----:B------:R-:W1:Y:S01]  /*0e80*/  LDCU.U8 UR4, c[0x0][0x3cc] ;  /* 0x00007980ff0477ac */ /* 0x000e620008000000 */
[----:B0-----:R-:W2:Y:S01]  /*0e90*/  LDG.E.64 R6, desc[UR36][R8.64+0x18] ;  /* 0x0000182408067981 */ /* 0x001ea2000c1e1b00 */
[----:B-1----:R-:W-:-:S03]  /*0ea0*/  UPRMT UR4, UR4, 0x8880, URZ ;  /* 0x0000888004047896 */ /* 0x002fc600080000ff */
[----:B------:R-:W3:Y:S03]  /*0eb0*/  LDG.E.64 R26, desc[UR36][R8.64+0x10] ;  /* 0x00001024081a7981 */ /* 0x000ee6000c1e1b00 */
[----:B------:R-:W-:-:S13]  /*0ec0*/  ISETP.NE.AND P0, PT, RZ, UR4, PT ;  /* 0x00000004ff007c0c */ /* 0x000fda000bf05270 */
[----:B--2---:R-:W-:Y:S02]  /*0ed0*/  @P0 IMAD.MOV.U32 R4, RZ, RZ, R6 ;  /* 0x000000ffff040224 */ /* 0x004fe400078e0006 */
[----:B------:R-:W-:-:S06]  /*0ee0*/  @P0 IMAD.MOV.U32 R5, RZ, RZ, R7 ;  /* 0x000000ffff050224 */ /* 0x000fcc00078e0007 */
[----:B------:R1:W5:Y:S01]  /*0ef0*/  @!P0 LDG.E.64 R4, desc[UR36][R8.64+0x20] ;  /* 0x0000202408048981 */ /* 0x000362000c1e1b00 */
[----:B------:R-:W-:Y:S02]  /*0f00*/  @P0 IMAD.MOV.U32 R42, RZ, RZ, R14 ;  /* 0x000000ffff2a0224 */ /* 0x000fe400078e000e */
[----:B------:R-:W-:Y:S02]  /*0f10*/  @P0 IMAD.MOV.U32 R43, RZ, RZ, R15 ;  /* 0x000000ffff2b0224 */ /* 0x000fe400078e000f */
[----:B---3--:R-:W-:Y:S02]  /*0f20*/  @!P0 IMAD.MOV.U32 R42, RZ, RZ, R26 ;  /* 0x000000ffff2a8224 */ /* 0x008fe400078e001a */
[----:B------:R-:W-:Y:S02]  /*0f30*/  @!P0 IMAD.MOV.U32 R43, RZ, RZ, R27 ;  /* 0x000000ffff2b8224 */ /* 0x000fe400078e001b */
[----:B------:R-:W-:Y:S02]  /*0f40*/  @!P0 IMAD.MOV.U32 R26, RZ, RZ, R6 ;  /* 0x000000ffff1a8224 */ /* 0x000fe400078e0006 */
[----:B-1----:R-:W-:-:S07]  /*0f50*/  @!P0 IMAD.MOV.U32 R27, RZ, RZ, R7 ;  /* 0x000000ffff1b8224 */ /* 0x002fce00078e0007 */
.L_x_1:
[----:B------:R-:W-:Y:S01]  /*0f60*/  UISETP.GE.AND UP0, UPT, UR7, 0x1, UPT ;  /* 0x000000010700788c */ /* 0x000fe2000bf06270 */
[----:B------:R-:W-:Y:S02]  /*0f70*/  CS2R R28, SRZ ;  /* 0x00000000001c7805 */ /* 0x000fe4000001ff00 */
[----:B------:R-:W-:-:S06]  /*0f80*/  CS2R R30, SRZ ;  /* 0x00000000001e7805 */ /* 0x000fcc000001ff00 */
[----:B------:R-:W-:Y:S05]  /*0f90*/  BRA.U !UP0, `(.L_x_11) ;  /* 0x0000000d08a87547 */ /* 0x000fea000b800000 */
[----:B------:R-:W-:Y:S01]  /*0fa0*/  DADD R10, R26, R26 ;  /* 0x000000001a0a7229 */ /* 0x000fe2000000001a */
[----:B0-----:R-:W-:Y:S01]  /*0fb0*/  IMAD.MOV.U32 R6, RZ, RZ, 0x1 ;  /* 0x00000001ff067424 */ /* 0x001fe200078e00ff */
[----:B------:R-:W-:Y:S01]  /*0fc0*/  FSETP.GEU.AND P1, PT, |R17|, 6.5827683646048100446e-37, PT ;  /* 0x036000001100780b */ /* 0x000fe20003f2e200 */
[----:B------:R-:W-:Y:S03]  /*0fd0*/  BSSY.RECONVERGENT B0, `(.L_x_12) ;  /* 0x0000013000007945 */ /* 0x000fe60003800200 */
[----:B------:R-:W0:Y:S02]  /*0fe0*/  MUFU.RCP64H R7, R11 ;  /* 0x0000000b00077308 */ /* 0x000e240000001800 */
        /* <DEDUP_REMOVED lines=14> */
[----:B-----5:R-:W-:Y:S05]  /*10d0*/  CALL.REL.NOINC `($__internal_0_$__cuda_sm20_div_rn_f64_full) ;  /* 0x0000001400247944 */ /* 0x020fea0003c00000 */
[----:B------:R-:W-:Y:S02]  /*10e0*/  IMAD.MOV.U32 R40, RZ, RZ, R8 ;  /* 0x000000ffff287224 */ /* 0x000fe400078e0008 */
[----:B------:R-:W-:-:S07]  /*10f0*/  IMAD.MOV.U32 R41, RZ, RZ, R9 ;  /* 0x000000ffff297224 */ /* 0x000fce00078e0009 */
.L_x_13:
[----:B------:R-:W-:Y:S05]  /*1100*/  BSYNC.RECONVERGENT B0 ;  /* 0x0000000000007941 */ /* 0x000fea0003800200 */
.L_x_12:
[----:B------:R-:W0:Y:S02]  /*1110*/  LDC.64 R38, c[0x0][0x3a8] ;  /* 0x0000ea00ff267b82 */ /* 0x000e240000000a00 */
[----:B0-----:R-:W-:-:S06]  /*1120*/  IMAD.WIDE.U32 R38, R19, 0x8, R38 ;  /* 0x0000000813267825 */ /* 0x001fcc00078e0026 */
[----:B------:R-:W2:Y:S01]  /*1130*/  LDG.E.64 R38, desc[UR36][R38.64] ;  /* 0x0000002426267981 */ /* 0x000ea2000c1e1b00 */
[----:B------:R-:W-:Y:S01]  /*1140*/  IMAD.MOV.U32 R36, RZ, RZ, 0x0 ;  /* 0x00000000ff247424 */ /* 0x000fe200078e00ff */
[----:B------:R-:W-:Y:S01]  /*1150*/  UMOV UR8, 0xfefa39ef ;  /* 0xfefa39ef00087882 */ /* 0x000fe20000000000 */
[----:B------:R-:W-:Y:S01]  /*1160*/  IMAD.MOV.U32 R37, RZ, RZ, 0x43380000 ;  /* 0x43380000ff257424 */ /* 0x000fe200078e00ff */
[----:B------:R-:W-:Y:S01]  /*1170*/  UMOV UR9, 0x3fe62e42 ;  /* 0x3fe62e4200097882 */ /* 0x000fe20000000000 */
[----:B------:R-:W-:Y:S02]  /*1180*/  CS2R R30, SRZ ;  /* 0x00000000001e7805 */ /* 0x000fe4000001ff00 */
[----:B------:R-:W-:Y:S01]  /*1190*/  CS2R R28, SRZ ;  /* 0x00000000001c7805 */ /* 0x000fe2000001ff00 */
[----:B------:R-:W-:Y:S01]  /*11a0*/  UMOV UR4, URZ ;  /* 0x000000ff00047c82 */ /* 0x000fe20008000000 */
[----:B------:R-:W-:-:S08]  /*11b0*/  DADD R36, -R36, 6.75539944105574400000e+15 ;  /* 0x4338000024247429 */ /* 0x000fd00000000100 */
[----:B------:R-:W-:Y:S01]  /*11c0*/  DFMA R6, R36, -UR8, RZ ;  /* 0x8000000824067c2b */ /* 0x000fe200080000ff */
[----:B------:R-:W-:Y:S01]  /*11d0*/  UMOV UR8, 0x3b39803f ;  /* 0x3b39803f00087882 */ /* 0x000fe20000000000 */
[----:B------:R-:W-:-:S06]  /*11e0*/  UMOV UR9, 0x3c7abc9e ;  /* 0x3c7abc9e00097882 */ /* 0x000fcc0000000000 */
[----:B------:R-:W-:Y:S01]  /*11f0*/  DFMA R36, R36, -UR8, R6 ;  /* 0x8000000824247c2b */ /* 0x000fe20008000006 */
[----:B------:R-:W-:Y:S01]  /*1200*/  UMOV UR8, 0x69ce2bdf ;  /* 0x69ce2bdf00087882 */ /* 0x000fe20000000000 */
[----:B------:R-:W-:Y:S01]  /*1210*/  IMAD.MOV.U32 R6, RZ, RZ, -0x35dec16 ;  /* 0xfca213eaff067424 */ /* 0x000fe200078e00ff */
[----:B------:R-:W-:Y:S01]  /*1220*/  UMOV UR9, 0x3e5ade15 ;  /* 0x3e5ade1500097882 */ /* 0x000fe20000000000 */
[----:B------:R-:W-:-:S06]  /*1230*/  IMAD.MOV.U32 R7, RZ, RZ, 0x3e928af3 ;  /* 0x3e928af3ff077424 */ /* 0x000fcc00078e00ff */
[----:B------:R-:W-:Y:S01]  /*1240*/  DFMA R6, R36, UR8, R6 ;  /* 0x0000000824067c2b */ /* 0x000fe20008000006 */
[----:B------:R-:W-:Y:S01]  /*1250*/  UMOV UR8, 0x62401315 ;  /* 0x6240131500087882 */ /* 0x000fe20000000000 */
[----:B------:R-:W-:-:S06]  /*1260*/  UMOV UR9, 0x3ec71dee ;  /* 0x3ec71dee00097882 */ /* 0x000fcc0000000000 */
[----:B------:R-:W-:Y:S01]  /*1270*/  DFMA R6, R36, R6, UR8 ;  /* 0x0000000824067e2b */ /* 0x000fe20008000006 */
        /* <DEDUP_REMOVED lines=20> */
[----:B------:R-:W-:-:S08]  /*13c0*/  DFMA R8, R36, R8, UR8 ;  /* 0x0000000824087e2b */ /* 0x000fd00008000008 */
[----:B------:R-:W-:-:S08]  /*13d0*/  DFMA R8, R36, R8, 1 ;  /* 0x3ff000002408742b */ /* 0x000fd00000000008 */
[----:B------:R-:W-:Y:S02]  /*13e0*/  DFMA R36, R36, R8, 1 ;  /* 0x3ff000002424742b */ /* 0x000fe40000000008 */
[----:B--2---:R-:W-:-:S08]  /*13f0*/  DMUL R6, R38, R38 ;  /* 0x0000002626067228 */ /* 0x004fd00000000000 */
[----:B------:R-:W-:-:S08]  /*1400*/  DFMA R6, R44, R44, R6 ;  /* 0x0000002c2c06722b */ /* 0x000fd00000000006 */
[----:B-----5:R-:W-:-:S11]  /*1410*/  DMUL R20, R6, R4 ;  /* 0x0000000406147228 */ /* 0x020fd60000000000 */
.L_x_22:
[----:B------:R-:W0:Y:S01]  /*1420*/  LDCU.64 UR8, c[0x0][0x398] ;  /* 0x00007300ff0877ac */ /* 0x000e220008000a00 */
[----:B------:R-:W1:Y:S01]  /*1430*/  LDCU.64 UR14, c[0x0][0x388] ;  /* 0x00007100ff0e77ac */ /* 0x000e620008000a00 */
[----:B------:R-:W2:Y:S01]  /*1440*/  LDCU.64 UR12, c[0x0][0x390] ;  /* 0x00007200ff0c77ac */ /* 0x000ea20008000a00 */
[----:B------:R-:W3:Y:S01]  /*1450*/  LDCU.64 UR16, c[0x4][0x18] ;  /* 0x01000300ff1077ac */ /* 0x000ee20008000a00 */
[----:B0-----:R-:W-:-:S06]  /*1460*/  UIMAD.WIDE.U32 UR8, UR4, 0x8, UR8 ;  /* 0x00000008040878a5 */ /* 0x001fcc000f8e0008 */
[----:B------:R-:W-:Y:S02]  /*1470*/  IMAD.U32 R4, RZ, RZ, UR8 ;  /* 0x00000008ff047e24 */ /* 0x000fe4000f8e00ff */
[----:B------:R-:W-:-:S05]  /*1480*/  IMAD.U32 R5, RZ, RZ, UR9 ;  /* 0x00000009ff057e24 */ /* 0x000fca000f8e00ff */
[----:B------:R-:W4:Y:S01]  /*1490*/  LDG.E.64 R34, desc[UR36][R4.64] ;  /* 0x0000002404227981 */ /* 0x000f22000c1e1b00 */
[----:B------:R-:W-:Y:S02]  /*14a0*/  UIMAD UR9, UR7, UR4, URZ ;  /* 0x00000004070972a4 */ /* 0x000fe4000f8e02ff */
[----:B------:R-:W-:Y:S02]  /*14b0*/  UIADD3 UR4, UPT, UPT, UR4, 0x1, URZ ;  /* 0x0000000104047890 */ /* 0x000fe4000fffe0ff */
[----:B------:R-:W-:Y:S02]  /*14c0*/  UIADD3 UR8, UPT, UPT, -UR7, URZ, URZ ;  /* 0x000000ff07087290 */ /* 0x000fe4000fffe1ff */
[----:B------:R-:W-:Y:S01]  /*14d0*/  UISETP.NE.AND UP0, UPT, UR4, UR7, UPT ;  /* 0x000000070400728c */ /* 0x000fe2000bf05270 */
[-C--:B----4-:R-:W-:Y:S02]  /*14e0*/  DMUL R32, R34, R34.reuse ;  /* 0x0000002222207228 */ /* 0x090fe40000000000 */
[----:B-123--:R-:W-:-:S11]  /*14f0*/  DMUL R34, R38, R34 ;  /* 0x0000002226227228 */ /* 0x00efd60000000000 */
.L_x_21:
[----:B------:R-:W-:Y:S02]  /*1500*/  IMAD.U32 R8, RZ, RZ, UR12 ;  /* 0x0000000cff087e24 */ /* 0x000fe4000f8e00ff */
[----:B------:R-:W-:-:S05]  /*1510*/  IMAD.U32 R9, RZ, RZ, UR13 ;  /* 0x0000000dff097e24 */ /* 0x000fca000f8e00ff */
[----:B------:R-:W2:Y:S01]  /*1520*/  LDG.E.64 R4, desc[UR36][R8.64] ;  /* 0x0000002408047981 */ /* 0x000ea2000c1e1b00 */
[----:B------:R-:W-:Y:S01]  /*1530*/  BSSY.RECONVERGENT B0, `(.L_x_14) ;  /* 0x0000025000007945 */ /* 0x000fe20003800200 */
[C---:B--2---:R-:W-:Y:S02]  /*1540*/  DFMA R6, R4.reuse, R44, R34 ;  /* 0x0000002c0406722b */ /* 0x044fe40000000022 */
[----:B------:R-:W-:-:S06]  /*1550*/  DFMA R4, R4, R4, R32 ;  /* 0x000000040404722b */ /* 0x000fcc0000000020 */
[----:B------:R-:W-:-:S08]  /*1560*/  DADD R6, R6, R6 ;  /* 0x0000000006067229 */ /* 0x000fd00000000006 */
[----:B------:R-:W-:-:S08]  /*1570*/  DFMA R4, R4, R42, -R6 ;  /* 0x0000002a0404722b */ /* 0x000fd00000000806 */
[----:B------:R-:W-:-:S08]  /*1580*/  DADD R4, R20, R4 ;  /* 0x0000000014047229 */ /* 0x000fd00000000004 */
[----:B------:R-:W-:-:S08]  /*1590*/  DMUL R48, R4, R40 ;  /* 0x0000002804307228 */ /* 0x000fd00000000000 */
[----:B------:R-:W-:-:S14]  /*15a0*/  DSETP.NEU.AND P2, PT, |R48|, +INF , PT ;  /* 0x7ff000003000742a */ /* 0x000fdc0003f4d200 */
        /* <DEDUP_REMOVED lines=27> */
.L_x_17:
[----:B------:R-:W-:Y:S05]  /*1760*/  BSYNC.RECONVERGENT B1 ;  /* 0x0000000000017941 */ /* 0x000fea0003800200 */
.L_x_16:
[----:B------:R-:W-:-:S07]  /*1770*/  VIADD R0, R0, 0x1 ;  /* 0x0000000100007836 */ /* 0x000fce0000000000 */
.L_x_15:
[----:B------:R-:W-:Y:S05]  /*1780*/  BSYNC.RECONVERGENT B0 ;  /* 0x0000000000007941 */ /* 0x000fea0003800200 */
.L_x_14:
[----:B------:R-:W-:-:S05]  /*1790*/  IMAD.SHL.U32 R4, R0, 0x40, RZ ;  /* 0x0000004000047824 */ /* 0x000fca00078e00ff */
[----:B------:R-:W-:-:S04]  /*17a0*/  LOP3.LUT R4, R4, 0x40, RZ, 0xc0, !PT ;  /* 0x0000004004047812 */ /* 0x000fc800078ec0ff */
[----:B------:R-:W-:-:S05]  /*17b0*/  IADD3 R54, P0, PT, R4, UR16, RZ ;  /* 0x0000001004367c10 */ /* 0x000fca000ff1e0ff */
[----:B------:R-:W-:-:S05]  /*17c0*/  IMAD.X R55, RZ, RZ, UR17, P0 ;  /* 0x00000011ff377e24 */ /* 0x000fca00080e06ff */
[----:B------:R-:W2:Y:S04]  /*17d0*/  LDG.E.128.CONSTANT R4, desc[UR36][R54.64] ;  /* 0x0000002436047981 */ /* 0x000ea8000c1e9d00 */
[----:B------:R-:W3:Y:S04]  /*17e0*/  LDG.E.128.CONSTANT R8, desc[UR36][R54.64+0x10] ;  /* 0x0000102436087981 */ /* 0x000ee8000c1e9d00 */
[----:B------:R-:W4:Y:S01]  /*17f0*/  LDG.E.128.CONSTANT R12, desc[UR36][R54.64+0x20] ;  /* 0x00002024360c7981 */ /* 0x000f22000c1e9d00 */
[----:B------:R-:W-:Y:S01]  /*1800*/  LOP3.LUT R46, R0, 0x1, RZ, 0xc0, !PT ;  /* 0x00000001002e7812 */ /* 0x000fe200078ec0ff */
[----:B------:R-:W-:Y:S01]  /*1810*/  IMAD.MOV.U32 R47, RZ, RZ, 0x3da8ff83 ;  /* 0x3da8ff83ff2f7424 */ /* 0x000fe200078e00ff */
[----:B------:R-:W-:Y:S01]  /*1820*/  DMUL R50, R52, R52 ;  /* 0x0000003434327228 */ /* 0x000fe20000000000 */
[----:B------:R-:W-:Y:S01]  /*1830*/  BSSY.RECONVERGENT B0, `(.L_x_18) ;  /* 0x000002f000007945 */ /* 0x000fe20003800200 */
[----:B------:R-:W-:Y:S01]  /*1840*/  ISETP.NE.U32.AND P0, PT, R46, 0x1, PT ;  /* 0x000000012e00780c */ /* 0x000fe20003f05070 */
[----:B------:R-:W-:-:S03]  /*1850*/  IMAD.MOV.U32 R46, RZ, RZ, 0x20fd8164 ;  /* 0x20fd8164ff2e7424 */ /* 0x000fc600078e00ff */
[----:B------:R-:W-:Y:S02]  /*1860*/  FSEL R47, -R47, 0.11223486810922622681, !P0 ;  /* 0x3de5db652f2f7808 */ /* 0x000fe40004000100 */
[----:B------:R-:W-:-:S06]  /*1870*/  FSEL R46, R46, -8.06006814911005101289e+34, !P0 ;  /* 0xf9785eba2e2e7808 */ /* 0x000fcc0004000000 */
[----:B--2---:R-:W-:-:S08]  /*1880*/  DFMA R4, R50, R46, R4 ;  /* 0x0000002e3204722b */ /* 0x004fd00000000004 */
[----:B------:R-:W-:-:S08]  /*1890*/  DFMA R4, R50, R4, R6 ;  /* 0x000000043204722b */ /* 0x000fd00000000006 */
[----:B---3--:R-:W-:-:S08]  /*18a0*/  DFMA R4, R50, R4, R8 ;  /* 0x000000043204722b */ /* 0x008fd00000000008 */
[----:B------:R-:W-:-:S08]  /*18b0*/  DFMA R4, R50, R4, R10 ;  /* 0x000000043204722b */ /* 0x000fd0000000000a */
[----:B----4-:R-:W-:-:S08]  /*18c0*/  DFMA R4, R50, R4, R12 ;  /* 0x000000043204722b */ /* 0x010fd0000000000c */
[----:B------:R-:W-:-:S08]  /*18d0*/  DFMA R4, R50, R4, R14 ;  /* 0x000000043204722b */ /* 0x000fd0000000000e */
[----:B------:R-:W-:Y:S02]  /*18e0*/  DFMA R52, R4, R52, R52 ;  /* 0x000000340434722b */ /* 0x000fe40000000034 */
[----:B------:R-:W-:Y:S02]  /*18f0*/  DFMA R4, R50, R4, 1 ;  /* 0x3ff000003204742b */ /* 0x000fe40000000004 */
[----:B------:R-:W-:-:S08]  /*1900*/  @!P2 DMUL R50, RZ, R48 ;  /* 0x00000030ff32a228 */ /* 0x000fd00000000000 */
[----:B------:R-:W-:Y:S02]  /*1910*/  FSEL R6, R4, R52, !P0 ;  /* 0x0000003404067208 */ /* 0x000fe40004000000 */
[----:B------:R-:W-:Y:S02]  /*1920*/  FSEL R7, R5, R53, !P0 ;  /* 0x0000003505077208 */ /* 0x000fe40004000000 */
        /* <DEDUP_REMOVED lines=22> */
[----:B------:R-:W-:Y:S01]  /*1a90*/  BSSY.RECONVERGENT B1, `(.L_x_20) ;  /* 0x0000005000017945 */ /* 0x000fe20003800200 */
[----:B------:R-:W-:Y:S01]  /*1aa0*/  IMAD.MOV.U32 R10, RZ, RZ, R48 ;  /* 0x000000ffff0a7224 */ /* 0x000fe200078e0030 */
[----:B------:R-:W-:Y:S01]  /*1ab0*/  MOV R0, 0x1ae0 ;  /* 0x00001ae000007802 */ /* 0x000fe20000000f00 */
[----:B------:R-:W-:-:S07]  /*1ac0*/  IMAD.MOV.U32 R5, RZ, RZ, R49 ;  /* 0x000000ffff057224 */ /* 0x000fce00078e0031 */
[----:B------:R-:W-:Y:S05]  /*1ad0*/  CALL.REL.NOINC `($_Z13collinsKernelP7double2PKS_PKdS4_S4_S4_S4_PKiPiib$__internal_trig_reduction_slowpathd) ;  /* 0x0000001000247944 */ /* 0x000fea0003c00000 */
[----:B------:R-:W-:Y:S05]  /*1ae0*/  BSYNC.RECONVERGENT B1 ;  /* 0x0000000000017941 */ /* 0x000fea0003800200 */
.L_x_20:
[----:B------:R-:W-:Y:S02]  /*1af0*/  IMAD.MOV.U32 R0, RZ, RZ, R6 ;  /* 0x000000ffff007224 */ /* 0x000fe400078e0006 */
[----:B------:R-:W-:Y:S02]  /*1b00*/  IMAD.MOV.U32 R50, RZ, RZ, R10 ;  /* 0x000000ffff327224 */ /* 0x000fe400078e000a */
[----:B------:R-:W-:-:S07]  /*1b10*/  IMAD.MOV.U32 R51, RZ, RZ, R11 ;  /* 0x000000ffff337224 */ /* 0x000fce00078e000b */
.L_x_19:
[----:B------:R-:W-:Y:S05]  /*1b20*/  BSYNC.RECONVERGENT B0 ;  /* 0x0000000000007941 */ /* 0x000fea0003800200 */
.L_x_18:
[----:B------:R-:W-:-:S05]  /*1b30*/  IMAD.SHL.U32 R4, R0, 0x40, RZ ;  /* 0x0000004000047824 */ /* 0x000fca00078e00ff */
[----:B------:R-:W-:-:S04]  /*1b40*/  LOP3.LUT R4, R4, 0x40, RZ, 0xc0, !PT ;  /* 0x0000004004047812 */ /* 0x000fc800078ec0ff */
[----:B------:R-:W-:-:S05]  /*1b50*/  IADD3 R54, P0, PT, R4, UR16, RZ ;  /* 0x0000001004367c10 */ /* 0x000fca000ff1e0ff */
[----:B------:R-:W-:-:S05]  /*1b60*/  IMAD.X R55, RZ, RZ, UR17, P0 ;  /* 0x00000011ff377e24 */ /* 0x000fca00080e06ff */
[----:B------:R-:W2:Y:S01]  /*1b70*/  LDG.E.128.CONSTANT R8, desc[UR36][R54.64] ;  /* 0x0000002436087981 */ /* 0x000ea2000c1e9d00 */
[----:B------:R-:W-:Y:S01]  /*1b80*/  LOP3.LUT R4, R0, 0x1, RZ, 0xc0, !PT ;  /* 0x0000000100047812 */ /* 0x000fe200078ec0ff */
[----:B------:R-:W-:Y:S01]  /*1b90*/  IMAD.MOV.U32 R5, RZ, RZ, 0x20fd8164 ;  /* 0x20fd8164ff057424 */ /* 0x000fe200078e00ff */
[----:B------:R-:W-:Y:S01]  /*1ba0*/  DMUL R48, R50, R50 ;  /* 0x0000003232307228 */ /* 0x000fe20000000000 */
[----:B------:R-:W-:Y:S01]  /*1bb0*/  IMAD.MOV.U32 R6, RZ, RZ, 0x3da8ff83 ;  /* 0x3da8ff83ff067424 */ /* 0x000fe200078e00ff */
[----:B------:R-:W-:-:S04]  /*1bc0*/  ISETP.NE.U32.AND P0, PT, R4, 0x1, PT ;  /* 0x000000010400780c */ /* 0x000fc80003f05070 */
[----:B------:R-:W-:Y:S02]  /*1bd0*/  FSEL R4, R5, -8.06006814911005101289e+34, !P0 ;  /* 0xf9785eba05047808 */ /* 0x000fe40004000000 */
[----:B------:R-:W-:Y:S01]  /*1be0*/  FSEL R5, -R6, 0.11223486810922622681, !P0 ;  /* 0x3de5db6506057808 */ /* 0x000fe20004000100 */
[----:B------:R-:W-:-:S06]  /*1bf0*/  UIMAD.WIDE.U32 UR10, UR9, 0x10, UR14 ;  /* 0x00000010090a78a5 */ /* 0x000fcc000f8e000e */
[----:B------:R-:W-:Y:S02]  /*1c00*/  IMAD.U32 R12, RZ, RZ, UR10 ;  /* 0x0000000aff0c7e24 */ /* 0x000fe4000f8e00ff */
[----:B------:R-:W-:-:S06]  /*1c10*/  IMAD.U32 R13, RZ, RZ, UR11 ;  /* 0x0000000bff0d7e24 */ /* 0x000fcc000f8e00ff */
[----:B------:R-:W3:Y:S01]  /*1c20*/  LDG.E.128 R12, desc[UR36][R12.64] ;  /* 0x000000240c0c7981 */ /* 0x000ee2000c1e1d00 */
[----:B--2---:R-:W-:-:S03]  /*1c30*/  DFMA R8, R48, R4, R8 ;  /* 0x000000043008722b */ /* 0x004fc60000000008 */
[----:B------:R-:W2:Y:S05]  /*1c40*/  LDG.E.128.CONSTANT R4, desc[UR36][R54.64+0x10] ;  /* 0x0000102436047981 */ /* 0x000eaa000c1e9d00 */
[----:B------:R-:W-:Y:S02]  /*1c50*/  DFMA R52, R48, R8, R10 ;  /* 0x000000083034722b */ /* 0x000fe4000000000a */
[----:B------:R-:W4:Y:S01]  /*1c60*/  LDG.E.128.CONSTANT R8, desc[UR36][R54.64+0x20] ;  /* 0x0000202436087981 */ /* 0x000f22000c1e9d00 */
[----:B------:R-:W-:Y:S02]  /*1c70*/  UIADD3 UR12, UP1, UPT, UR12, 0x8, URZ ;  /* 0x000000080c0c7890 */ /* 0x000fe4000ff3e0ff */
[----:B------:R-:W-:-:S02]  /*1c80*/  UIADD3 UR8, UPT, UPT, UR8, 0x1, URZ ;  /* 0x0000000108087890 */ /* 0x000fc4000fffe0ff */
[----:B------:R-:W-:Y:S02]  /*1c90*/  UIADD3.X UR13, UPT, UPT, URZ, UR13, URZ, UP1, !UPT ;  /* 0x0000000dff0d7290 */ /* 0x000fe40008ffe4ff */
[----:B------:R-:W-:Y:S02]  /*1ca0*/  UISETP.NE.AND UP1, UPT, UR8, URZ, UPT ;  /* 0x000000ff0800728c */ /* 0x000fe4000bf25270 */
[----:B------:R-:W-:Y:S01]  /*1cb0*/  UIADD3 UR9, UPT, UPT, UR9, 0x1, URZ ;  /* 0x0000000109097890 */ /* 0x000fe2000fffe0ff */
[----:B--2---:R-:W-:-:S08]  /*1cc0*/  DFMA R4, R48, R52, R4 ;  /* 0x000000343004722b */ /* 0x004fd00000000004 */
[----:B------:R-:W-:-:S08]  /*1cd0*/  DFMA R4, R48, R4, R6 ;  /* 0x000000043004722b */ /* 0x000fd00000000006 */
[----:B----4-:R-:W-:-:S08]  /*1ce0*/  DFMA R4, R48, R4, R8 ;  /* 0x000000043004722b */ /* 0x010fd00000000008 */
[----:B------:R-:W-:-:S08]  /*1cf0*/  DFMA R4, R48, R4, R10 ;  /* 0x000000043004722b */ /* 0x000fd0000000000a */
[----:B------:R-:W-:Y:S02]  /*1d00*/  DFMA R50, R4, R50, R50 ;  /* 0x000000320432722b */ /* 0x000fe40000000032 */
[----:B------:R-:W-:-:S10]  /*1d10*/  DFMA R4, R48, R4, 1 ;  /* 0x3ff000003004742b */ /* 0x000fd40000000004 */
[----:B------:R-:W-:Y:S02]  /*1d20*/  FSEL R6, R4, R50, !P0 ;  /* 0x0000003204067208 */ /* 0x000fe40004000000 */
[----:B------:R-:W-:-:S06]  /*1d30*/  FSEL R7, R5, R51, !P0 ;  /* 0x0000003305077208 */ /* 0x000fcc0004000000 */
[----:B------:R-:W-:Y:S01]  /*1d40*/  DADD R4, RZ, -R6 ;  /* 0x00000000ff047229 */ /* 0x000fe20000000806 */
[----:B------:R-:W-:-:S09]  /*1d50*/  LOP3.LUT P0, RZ, R0, 0x2, RZ, 0xc0, !PT ;  /* 0x0000000200ff7812 */ /* 0x000fd2000780c0ff */
[----:B------:R-:W-:Y:S02]  /*1d60*/  FSEL R4, R6, R4, !P0 ;  /* 0x0000000406047208 */ /* 0x000fe40004000000 */
[----:B------:R-:W-:-:S06]  /*1d70*/  FSEL R5, R7, R5, !P0 ;  /* 0x0000000507057208 */ /* 0x000fcc0004000000 */
[-C--:B------:R-:W-:Y:S02]  /*1d80*/  DMUL R8, R36, R4.reuse ;  /* 0x0000000424087228 */ /* 0x080fe40000000000 */
[----:B------:R-:W-:-:S06]  /*1d90*/  DMUL R6, RZ, R4 ;  /* 0x00000004ff067228 */ /* 0x000fcc0000000000 */
[-C--:B------:R-:W-:Y:S02]  /*1da0*/  DFMA R4, RZ, R46.reuse, R8 ;  /* 0x0000002eff04722b */ /* 0x080fe40000000008 */
[----:B------:R-:W-:-:S06]  /*1db0*/  DFMA R6, R36, R46, -R6 ;  /* 0x0000002e2406722b */ /* 0x000fcc0000000806 */
[-C--:B---3--:R-:W-:Y:S02]  /*1dc0*/  DMUL R8, R4, R14.reuse ;  /* 0x0000000e04087228 */ /* 0x088fe40000000000 */
[----:B------:R-:W-:-:S06]  /*1dd0*/  DMUL R14, R6, R14 ;  /* 0x0000000e060e7228 */ /* 0x000fcc0000000000 */
[-C--:B------:R-:W-:Y:S02]  /*1de0*/  DFMA R8, R6, R12.reuse, -R8 ;  /* 0x0000000c0608722b */ /* 0x080fe40000000808 */
[----:B------:R-:W-:-:S06]  /*1df0*/  DFMA R14, R4, R12, R14 ;  /* 0x0000000c040e722b */ /* 0x000fcc000000000e */
[----:B------:R-:W-:Y:S02]  /*1e00*/  DADD R28, R8, R28 ;  /* 0x00000000081c7229 */ /* 0x000fe4000000001c */
[----:B------:R-:W-:Y:S01]  /*1e10*/  DADD R30, R14, R30 ;  /* 0x000000000e1e7229 */ /* 0x000fe2000000001e */
[----:B------:R-:W-:Y:S10]  /*1e20*/  BRA.U UP1, `(.L_x_21) ;  /* 0xfffffff501b47547 */ /* 0x000ff4000b83ffff */
[----:B------:R-:W-:Y:S05]  /*1e30*/  BRA.U UP0, `(.L_x_22) ;  /* 0xfffffff500787547 */ /* 0x000fea000b83ffff */
.L_x_11:
[----:B------:R-:W1:Y:S01]  /*1e40*/  S2R R0, SR_LANEID ;  /* 0x0000000000007919 */ /* 0x000e620000000000 */
[----:B-----5:R-:W2:Y:S01]  /*1e50*/  LDC.64 R4, c[0x0][0x3c0] ;  /* 0x0000f000ff047b82 */ /* 0x020ea20000000a00 */
[----:B------:R-:W-:Y:S02]  /*1e60*/  VOTEU.ANY UR4, UPT, PT ;  /* 0x0000000000047886 */ /* 0x000fe400038e0100 */
[----:B------:R-:W-:Y:S02]  /*1e70*/  UFLO.U32 UR7, UR4 ;  /* 0x00000004000772bd */ /* 0x000fe400080e0000 */
[----:B0-----:R-:W2:Y:S04]  /*1e80*/  POPC R7, UR4 ;  /* 0x0000000400077d09 */ /* 0x001ea80008000000 */
[----:B-1----:R-:W-:-:S13]  /*1e90*/  ISETP.EQ.U32.AND P0, PT, R0, UR7, PT ;  /* 0x0000000700007c0c */ /* 0x002fda000bf02070 */
[----:B--2---:R0:W-:Y:S04]  /*1ea0*/  @P0 REDG.E.ADD.STRONG.GPU desc[UR36][R4.64], R7 ;  /* 0x000000070400098e */ /* 0x0041e8000c12e124 */
[----:B------:R-:W2:Y:S01]  /*1eb0*/  LDG.E R0, desc[UR36][R4.64] ;  /* 0x0000002404007981 */ /* 0x000ea2000c1e1900 */
[----:B------:R-:W-:Y:S02]  /*1ec0*/  IMAD R13, R3, R18, RZ ;  /* 0x00000012030d7224 */ /* 0x000fe400078e02ff */
[----:B------:R-:W-:Y:S02]  /*1ed0*/  IMAD.MOV.U32 R8, RZ, RZ, 0x0 ;  /* 0x00000000ff087424 */ /* 0x000fe400078e00ff */
[----:B------:R-:W-:Y:S01]  /*1ee0*/  IMAD.MOV.U32 R9, RZ, RZ, 0x40590000 ;  /* 0x40590000ff097424 */ /* 0x000fe200078e00ff */
[----:B--2---:R-:W-:-:S13]  /*1ef0*/  ISETP.NE.AND P0, PT, R0, R13, PT ;  /* 0x0000000d0000720c */ /* 0x004fda0003f05270 */
[----:B0-----:R-:W-:Y:S05]  /*1f00*/  @!P0 BRA `(.L_x_23) ;  /* 0x0000000000c08947 */ /* 0x001fea0003800000 */
[----:B------:R-:W0:Y:S01]  /*1f10*/  I2F.F64 R12, R13 ;  /* 0x0000000d000c7312 */ /* 0x000e220000201c00 */
[----:B------:R-:W-:-:S07]  /*1f20*/  IMAD.MOV.U32 R4, RZ, RZ, 0x1 ;  /* 0x00000001ff047424 */ /* 0x000fce00078e00ff */
[----:B0-----:R-:W0:Y:S02]  /*1f30*/  MUFU.RCP64H R5, R13 ;  /* 0x0000000d00057308 */ /* 0x001e240000001800 */
[----:B0-----:R-:W-:-:S08]  /*1f40*/  DFMA R6, -R12, R4, 1 ;  /* 0x3ff000000c06742b */ /* 0x001fd00000000104 */
[----:B------:R-:W-:-:S08]  /*1f50*/  DFMA R6, R6, R6, R6 ;  /* 0x000000060606722b */ /* 0x000fd00000000006 */
[----:B------:R-:W-:Y:S02]  /*1f60*/  DFMA R4, R4, R6, R4 ;  /* 0x000000060404722b */ /* 0x000fe40000000004 */
[----:B------:R-:W0:Y:S06]  /*1f70*/  I2F.F64 R6, R0 ;  /* 0x0000000000067312 */ /* 0x000e2c0000201c00 */
[----:B------:R-:W-:-:S08]  /*1f80*/  DFMA R8, -R12, R4, 1 ;  /* 0x3ff000000c08742b */ /* 0x000fd00000000104 */
[----:B------:R-:W-:Y:S01]  /*1f90*/  DFMA R4, R4, R8, R4 ;  /* 0x000000080404722b */ /* 0x000fe20000000004 */
[----:B0-----:R-:W-:-:S07]  /*1fa0*/  FSETP.GEU.AND P1, PT, |R7|, 6.5827683646048100446e-37, PT ;  /* 0x036000000700780b */ /* 0x001fce0003f2e200 */
        /* <DEDUP_REMOVED lines=12> */
.L_x_24:
[----:B------:R-:W0:Y:S01]  /*2070*/  MUFU.RCP64H R7, 100 ;  /* 0x4059000000077908 */ /* 0x000e220000001800 */
[----:B------:R-:W-:Y:S01]  /*2080*/  IMAD.MOV.U32 R10, RZ, RZ, 0x0 ;  /* 0x00000000ff0a7424 */ /* 0x000fe200078e00ff */
[----:B------:R-:W-:Y:S01]  /*2090*/  DMUL R4, R4, 10000 ;  /* 0x40c3880004047828 */ /* 0x000fe20000000000 */
[----:B------:R-:W-:Y:S01]  /*20a0*/  IMAD.MOV.U32 R11, RZ, RZ, 0x40590000 ;  /* 0x40590000ff0b7424 */ /* 0x000fe200078e00ff */
[----:B------:R-:W-:Y:S01]  /*20b0*/  BSSY.RECONVERGENT B0, `(.L_x_23) ;  /* 0x0000015000007945 */ /* 0x000fe20003800200 */
[----:B------:R-:W-:-:S07]  /*20c0*/  IMAD.MOV.U32 R6, RZ, RZ, 0x1 ;  /* 0x00000001ff067424 */ /* 0x000fce00078e00ff */
[----:B------:R-:W1:Y:S01]  /*20d0*/  FRND.F64.TRUNC R4, R4 ;  /* 0x0000000400047313 */ /* 0x000e62000030d800 */
[----:B0-----:R-:W-:-:S08]  /*20e0*/  DFMA R8, R6, -R10, 1 ;  /* 0x3ff000000608742b */ /* 0x001fd0000000080a */
[----:B------:R-:W-:Y:S01]  /*20f0*/  DFMA R8, R8, R8, R8 ;  /* 0x000000080808722b */ /* 0x000fe20000000008 */
[----:B-1----:R-:W-:-:S07]  /*2100*/  FSETP.GEU.AND P1, PT, |R5|, 6.5827683646048100446e-37, PT ;  /* 0x036000000500780b */ /* 0x002fce0003f2e200 */
[----:B------:R-:W-:-:S08]  /*2110*/  DFMA R8, R6, R8, R6 ;  /* 0x000000080608722b */ /* 0x000fd00000000006 */
[----:B------:R-:W-:-:S08]  /*2120*/  DFMA R6, R8, -R10, 1 ;  /* 0x3ff000000806742b */ /* 0x000fd0000000080a */
[----:B------:R-:W-:-:S08]  /*2130*/  DFMA R6, R8, R6, R8 ;  /* 0x000000060806722b */ /* 0x000fd00000000008 */
[----:B------:R-:W-:-:S08]  /*2140*/  DMUL R8, R4, R6 ;  /* 0x0000000604087228 */ /* 0x000fd00000000000 */
[----:B------:R-:W-:-:S08]  /*2150*/  DFMA R10, R8, -100, R4 ;  /* 0xc0590000080a782b */ /* 0x000fd00000000004 */
[----:B------:R-:W-:-:S10]  /*2160*/  DFMA R8, R6, R10, R8 ;  /* 0x0000000a0608722b */ /* 0x000fd40000000008 */
[----:B------:R-:W-:-:S05]  /*2170*/  FFMA R0, RZ, 3.390625, R9 ;  /* 0x40590000ff007823 */ /* 0x000fca0000000009 */
[----:B------:R-:W-:-:S13]  /*2180*/  FSETP.GT.AND P0, PT, |R0|, 1.469367938527859385e-39, PT ;  /* 0x001000000000780b */ /* 0x000fda0003f04200 */
[----:B------:R-:W-:Y:S05]  /*2190*/  @P0 BRA P1, `(.L_x_25) ;  /* 0x0000000000180947 */ /* 0x000fea0000800000 */
[----:B------:R-:W-:Y:S01]  /*21a0*/  IMAD.MOV.U32 R6, RZ, RZ, R4 ;  /* 0x000000ffff067224 */ /* 0x000fe200078e0004 */
[----:B------:R-:W-:Y:S01]  /*21b0*/  MOV R0, 0x2200 ;  /* 0x0000220000007802 */ /* 0x000fe20000000f00 */
[----:B------:R-:W-:Y:S02]  /*21c0*/  IMAD.MOV.U32 R7, RZ, RZ, R5 ;  /* 0x000000ffff077224 */ /* 0x000fe400078e0005 */
[----:B------:R-:W-:Y:S02]  /*21d0*/  IMAD.MOV.U32 R10, RZ, RZ, RZ ;  /* 0x000000ffff0a7224 */ /* 0x000fe400078e00ff */
[----:B------:R-:W-:-:S07]  /*21e0*/  IMAD.MOV.U32 R11, RZ, RZ, 0x40590000 ;  /* 0x40590000ff0b7424 */ /* 0x000fce00078e00ff */
[----:B------:R-:W-:Y:S05]  /*21f0*/  CALL.REL.NOINC `($__internal_0_$__cuda_sm20_div_rn_f64_full) ;  /* 0x0000000000dc7944 */ /* 0x000fea0003c00000 */
.L_x_25:
[----:B------:R-:W-:Y:S05]  /*2200*/  BSYNC.RECONVERGENT B0 ;  /* 0x0000000000007941 */ /* 0x000fea0003800200 */
.L_x_23:
[----:B------:R-:W-:Y:S01]  /*2210*/  MOV R0, 0x0 ;  /* 0x0000000000007802 */ /* 0x000fe20000000f00 */
[----:B------:R0:W-:Y:S01]  /*2220*/  STL.64 [R1], R8 ;  /* 0x0000000801007387 */ /* 0x0001e20000100a00 */
[----:B------:R-:W1:Y:S01]  /*2230*/  LDCU.64 UR8, c[0x4][0x8] ;  /* 0x01000100ff0877ac */ /* 0x000e620008000a00 */
[----:B------:R-:W-:Y:S01]  /*2240*/  IMAD.U32 R6, RZ, RZ, UR5 ;  /* 0x00000005ff067e24 */ /* 0x000fe2000f8e00ff */
[----:B------:R0:W2:Y:S01]  /*2250*/  LDC.64 R10, c[0x4][R0] ;  /* 0x01000000000a7b82 */ /* 0x0000a20000000a00 */
[----:B------:R-:W-:Y:S02]  /*2260*/  IMAD.U32 R7, RZ, RZ, UR6 ;  /* 0x00000006ff077e24 */ /* 0x000fe4000f8e00ff */
[----:B-1----:R-:W-:Y:S02]  /*2270*/  IMAD.U32 R4, RZ, RZ, UR8 ;  /* 0x00000008ff047e24 */ /* 0x002fe4000f8e00ff */
[----:B0-----:R-:W-:-:S07]  /*2280*/  IMAD.U32 R5, RZ, RZ, UR9 ;  /* 0x00000009ff057e24 */ /* 0x001fce000f8e00ff */
[----:B------:R-:W-:-:S07]  /*2290*/  LEPC R20, `(.L_x_26) ;  /* 0x000000001014794e */ /* 0x000fce0000000000 */
[----:B--2---:R-:W-:Y:S05]  /*22a0*/  CALL.ABS.NOINC R10 ;  /* 0x000000000a007343 */ /* 0x004fea0003c00000 */
.L_x_26:
[----:B------:R-:W-:Y:S01]  /*22b0*/  UMOV UR4, 0x54442d18 ;  /* 0x54442d1800047882 */ /* 0x000fe20000000000 */
[----:B------:R-:W-:Y:S01]  /*22c0*/  UMOV UR5, 0x401921fb ;  /* 0x401921fb00057882 */ /* 0x000fe20000000000 */
[----:B------:R-:W-:Y:S01]  /*22d0*/  IMAD.MOV.U32 R4, RZ, RZ, 0x1 ;  /* 0x00000001ff047424 */ /* 0x000fe200078e00ff */
[----:B------:R-:W-:Y:S01]  /*22e0*/  DMUL R26, R26, -UR4 ;  /* 0x800000041a1a7c28 */ /* 0x000fe20008000000 */
[----:B------:R-:W-:Y:S01]  /*22f0*/  FSETP.GEU.AND P1, PT, |R17|, 6.5827683646048100446e-37, PT ;  /* 0x036000001100780b */ /* 0x000fe20003f2e200 */
[----:B------:R-:W-:Y:S04]  /*2300*/  BSSY.RECONVERGENT B0, `(.L_x_27) ;  /* 0x0000015000007945 */ /* 0x000fe80003800200 */
        /* <DEDUP_REMOVED lines=14> */
[----:B------:R-:W-:Y:S02]  /*23f0*/  IMAD.MOV.U32 R7, RZ, RZ, R17 ;  /* 0x000000ffff077224 */ /* 0x000fe400078e0011 */
[----:B------:R-:W-:Y:S02]  /*2400*/  IMAD.MOV.U32 R10, RZ, RZ, R26 ;  /* 0x000000ffff0a7224 */ /* 0x000fe400078e001a */
[----:B------:R-:W-:-:S07]  /*2410*/  IMAD.MOV.U32 R11, RZ, RZ, R27 ;  /* 0x000000ffff0b7224 */ /* 0x000fce00078e001b */
[----:B------:R-:W-:Y:S05]  /*2420*/  CALL.REL.NOINC `($__internal_0_$__cuda_sm20_div_rn_f64_full) ;  /* 0x0000000000507944 */ /* 0x000fea0003c00000 */
[----:B------:R-:W-:Y:S02]  /*2430*/  IMAD.MOV.U32 R4, RZ, RZ, R8 ;  /* 0x000000ffff047224 */ /* 0x000fe400078e0008 */
[----:B------:R-:W-:-:S07]  /*2440*/  IMAD.MOV.U32 R5, RZ, RZ, R9 ;  /* 0x000000ffff057224 */ /* 0x000fce00078e0009 */
.L_x_28:
[----:B------:R-:W-:Y:S05]  /*2450*/  BSYNC.RECONVERGENT B0 ;  /* 0x0000000000007941 */ /* 0x000fea0003800200 */
.L_x_27:
[-C--:B------:R-:W-:Y:S01]  /*2460*/  DMUL R6, RZ, R30.reuse ;  /* 0x0000001eff067228 */ /* 0x080fe20000000000 */
[----:B------:R-:W0:Y:S01]  /*2470*/  LDC.64 R12, c[0x0][0x380] ;  /* 0x0000e000ff0c7b82 */ /* 0x000e220000000a00 */
[----:B------:R-:W-:Y:S01]  /*2480*/  DMUL R30, R4, R30 ;  /* 0x0000001e041e7228 */ /* 0x000fe20000000000 */
[----:B------:R-:W-:-:S05]  /*2490*/  IMAD R3, R19, R18, R2 ;  /* 0x0000001213037224 */ /* 0x000fca00078e0202 */
[-C--:B------:R-:W-:Y:S02]  /*24a0*/  DFMA R6, R4, R28.reuse, R6 ;  /* 0x0000001c0406722b */ /* 0x080fe40000000006 */
[----:B------:R-:W-:-:S06]  /*24b0*/  DFMA R30, RZ, R28, -R30 ;  /* 0x0000001cff1e722b */ /* 0x000fcc000000081e */
[-C--:B------:R-:W-:Y:S02]  /*24c0*/  DMUL R4, R22, R6.reuse ;  /* 0x0000000616047228 */ /* 0x080fe40000000000 */
[----:B------:R-:W-:-:S06]  /*24d0*/  DMUL R6, RZ, R6 ;  /* 0x00000006ff067228 */ /* 0x000fcc0000000000 */
[-C--:B------:R-:W-:Y:S01]  /*24e0*/  DFMA R4, RZ, R30.reuse, R4 ;  /* 0x0000001eff04722b */ /* 0x080fe20000000004 */
[----:B0-----:R-:W-:Y:S01]  /*24f0*/  IMAD.WIDE.U32 R2, R3, 0x10, R12 ;  /* 0x0000001003027825 */ /* 0x001fe200078e000c */
[----:B------:R-:W-:-:S06]  /*2500*/  DFMA R6, R22, R30, -R6 ;  /* 0x0000001e1606722b */ /* 0x000fcc0000000806 */
[-C--:B------:R-:W-:Y:S02]  /*2510*/  DMUL R8, RZ, R4.reuse ;  /* 0x00000004ff087228 */ /* 0x080fe40000000000 */
[----:B------:R-:W-:-:S06]  /*2520*/  DMUL R10, R24, R4 ;  /* 0x00000004180a7228 */ /* 0x000fcc0000000000 */
[-C--:B------:R-:W-:Y:S02]  /*2530*/  DFMA R8, R24, R6.reuse, -R8 ;  /* 0x000000061808722b */ /* 0x080fe40000000808 */
[----:B------:R-:W-:-:S07]  /*2540*/  DFMA R10, RZ, R6, R10 ;  /* 0x00000006ff0a722b */ /* 0x000fce000000000a */
[----:B------:R-:W-:Y:S01]  /*2550*/  STG.E.128 desc[UR36][R2.64], R8 ;  /* 0x0000000802007986 */ /* 0x000fe2000c101d24 */
[----:B------:R-:W-:Y:S05]  /*2560*/  EXIT ;  /* 0x000000000000794d */ /* 0x000fea0003800000 */
        .weak           $__internal_0_$__cuda_sm20_div_rn_f64_full
        .type           $__internal_0_$__cuda_sm20_div_rn_f64_full,@function
        .size           $__internal_0_$__cuda_sm20_div_rn_f64_full,($_Z13collinsKernelP7double2PKS_PKdS4_S4_S4_S4_PKiPiib$__internal_trig_reduction_slowpathd - $__internal_0_$__cuda_sm20_div_rn_f64_full)
$__internal_0_$__cuda_sm20_div_rn_f64_full:
[C---:B------:R-:W-:Y:S01]  /*2570*/  FSETP.GEU.AND P0, PT, |R11|.reuse, 1.469367938527859385e-39, PT ;  /* 0x001000000b00780b */ /* 0x040fe20003f0e200 */
[----:B------:R-:W-:Y:S01]  /*2580*/  IMAD.MOV.U32 R13, RZ, RZ, R7 ;  /* 0x000000ffff0d7224 */ /* 0x000fe200078e0007 */
[C---:B------:R-:W-:Y:S01]  /*2590*/  LOP3.LUT R8, R11.reuse, 0x800fffff, RZ, 0xc0, !PT ;  /* 0x800fffff0b087812 */ /* 0x040fe200078ec0ff */
[----:B------:R-:W-:Y:S01]  /*25a0*/  IMAD.MOV.U32 R34, RZ, RZ, 0x1 ;  /* 0x00000001ff227424 */ /* 0x000fe200078e00ff */
[----:B------:R-:W-:Y:S01]  /*25b0*/  LOP3.LUT R39, R11, 0x7ff00000, RZ, 0xc0, !PT ;  /* 0x7ff000000b277812 */ /* 0x000fe200078ec0ff */
[----:B------:R-:W-:Y:S01]  /*25c0*/  IMAD.MOV.U32 R12, RZ, RZ, R6 ;  /* 0x000000ffff0c7224 */ /* 0x000fe200078e0006 */
[----:B------:R-:W-:Y:S01]  /*25d0*/  LOP3.LUT R9, R8, 0x3ff00000, RZ, 0xfc, !PT ;  /* 0x3ff0000008097812 */ /* 0x000fe200078efcff */
[----:B------:R-:W-:Y:S01]  /*25e0*/  IMAD.MOV.U32 R8, RZ, RZ, R10 ;  /* 0x000000ffff087224 */ /* 0x000fe200078e000a */
[C---:B------:R-:W-:Y:S01]  /*25f0*/  FSETP.GEU.AND P3, PT, |R13|.reuse, 1.469367938527859385e-39, PT ;  /* 0x001000000d00780b */ /* 0x040fe20003f6e200 */
[----:B------:R-:W-:Y:S01]  /*2600*/  BSSY.RECONVERGENT B1, `(.L_x_29) ;  /* 0x0000051000017945 */ /* 0x000fe20003800200 */
[----:B------:R-:W-:-:S03]  /*2610*/  LOP3.LUT R32, R13, 0x7ff00000, RZ, 0xc0, !PT ;  /* 0x7ff000000d207812 */ /* 0x000fc600078ec0ff */
[----:B------:R-:W-:Y:S01]  /*2620*/  @!P0 DMUL R8, R10, 8.98846567431157953865e+307 ;  /* 0x7fe000000a088828 */ /* 0x000fe20000000000 */
[----:B------:R-:W-:-:S05]  /*2630*/  ISETP.GE.U32.AND P2, PT, R32, R39, PT ;  /* 0x000000272000720c */ /* 0x000fca0003f46070 */
[----:B------:R-:W0:Y:S02]  /*2640*/  MUFU.RCP64H R35, R9 ;  /* 0x0000000900237308 */ /* 0x000e240000001800 */
[----:B------:R-:W-:-:S04]  /*2650*/  @!P3 LOP3.LUT R33, R11, 0x7ff00000, RZ, 0xc0, !PT ;  /* 0x7ff000000b21b812 */ /* 0x000fc800078ec0ff */
[----:B------:R-:W-:Y:S01]  /*2660*/  @!P3 ISETP.GE.U32.AND P4, PT, R32, R33, PT ;  /* 0x000000212000b20c */ /* 0x000fe20003f86070 */
[----:B------:R-:W-:-:S05]  /*2670*/  IMAD.MOV.U32 R33, RZ, RZ, 0x1ca00000 ;  /* 0x1ca00000ff217424 */ /* 0x000fca00078e00ff */
[----:B------:R-:W-:-:S04]  /*2680*/  @!P3 SEL R37, R33, 0x63400000, !P4 ;  /* 0x634000002125b807 */ /* 0x000fc80006000000 */
[----:B------:R-:W-:Y:S01]  /*2690*/  @!P3 LOP3.LUT R40, R37, 0x80000000, R13, 0xf8, !PT ;  /* 0x800000002528b812 */ /* 0x000fe200078ef80d */
[----:B0-----:R-:W-:-:S03]  /*26a0*/  DFMA R6, R34, -R8, 1 ;  /* 0x3ff000002206742b */ /* 0x001fc60000000808 */
[----:B------:R-:W-:Y:S01]  /*26b0*/  @!P3 LOP3.LUT R41, R40, 0x100000, RZ, 0xfc, !PT ;  /* 0x001000002829b812 */ /* 0x000fe200078efcff */
[----:B------:R-:W-:-:S04]  /*26c0*/  @!P3 IMAD.MOV.U32 R40, RZ, RZ, RZ ;  /* 0x000000ffff28b224 */ /* 0x000fc800078e00ff */
[----:B------:R-:W-:-:S08]  /*26d0*/  DFMA R6, R6, R6, R6 ;  /* 0x000000060606722b */ /* 0x000fd00000000006 */
[----:B------:R-:W-:Y:S01]  /*26e0*/  DFMA R34, R34, R6, R34 ;  /* 0x000000062222722b */ /* 0x000fe20000000022 */
[----:B------:R-:W-:Y:S01]  /*26f0*/  SEL R7, R33, 0x63400000, !P2 ;  /* 0x6340000021077807 */ /* 0x000fe20005000000 */
[----:B------:R-:W-:-:S03]  /*2700*/  IMAD.MOV.U32 R6, RZ, RZ, R12 ;  /* 0x000000ffff067224 */ /* 0x000fc600078e000c */
[----:B------:R-:W-:-:S03]  /*2710*/  LOP3.LUT R7, R7, 0x800fffff, R13, 0xf8, !PT ;  /* 0x800fffff07077812 */ /* 0x000fc600078ef80d */
[----:B------:R-:W-:-:S03]  /*2720*/  DFMA R36, R34, -R8, 1 ;  /* 0x3ff000002224742b */ /* 0x000fc60000000808 */
[----:B------:R-:W-:Y:S01]  /*2730*/  @!P3 DFMA R6, R6, 2, -R40 ;  /* 0x400000000606b82b */ /* 0x000fe20000000828 */
[----:B------:R-:W-:-:S04]  /*2740*/  IMAD.MOV.U32 R41, RZ, RZ, R32 ;  /* 0x000000ffff297224 */ /* 0x000fc800078e0020 */
[----:B------:R-:W-:Y:S01]  /*2750*/  DFMA R34, R34, R36, R34 ;  /* 0x000000242222722b */ /* 0x000fe20000000022 */
[----:B------:R-:W-:Y:S01]  /*2760*/  IMAD.MOV.U32 R40, RZ, RZ, R39 ;  /* 0x000000ffff287224 */ /* 0x000fe200078e0027 */
[----:B------:R-:W-:-:S03]  /*2770*/  @!P0 LOP3.LUT R40, R9, 0x7ff00000, RZ, 0xc0, !PT ;  /* 0x7ff0000009288812 */ /* 0x000fc600078ec0ff */
[----:B------:R-:W-:Y:S02]  /*2780*/  @!P3 LOP3.LUT R41, R7, 0x7ff00000, RZ, 0xc0, !PT ;  /* 0x7ff000000729b812 */ /* 0x000fe400078ec0ff */
[----:B------:R-:W-:Y:S01]  /*2790*/  VIADD R47, R40, 0xffffffff ;  /* 0xffffffff282f7836 */ /* 0x000fe20000000000 */
[----:B------:R-:W-:Y:S02]  /*27a0*/  DMUL R36, R34, R6 ;  /* 0x0000000622247228 */ /* 0x000fe40000000000 */
[----:B------:R-:W-:-:S05]  /*27b0*/  VIADD R46, R41, 0xffffffff ;  /* 0xffffffff292e7836 */ /* 0x000fca0000000000 */
[----:B------:R-:W-:Y:S01]  /*27c0*/  ISETP.GT.U32.AND P0, PT, R46, 0x7feffffe, PT ;  /* 0x7feffffe2e00780c */ /* 0x000fe20003f04070 */
[----:B------:R-:W-:-:S03]  /*27d0*/  DFMA R38, R36, -R8, R6 ;  /* 0x800000082426722b */ /* 0x000fc60000000006 */
[----:B------:R-:W-:-:S05]  /*27e0*/  ISETP.GT.U32.OR P0, PT, R47, 0x7feffffe, P0 ;  /* 0x7feffffe2f00780c */ /* 0x000fca0000704470 */
[----:B------:R-:W-:-:S08]  /*27f0*/  DFMA R34, R34, R38, R36 ;  /* 0x000000262222722b */ /* 0x000fd00000000024 */
[----:B------:R-:W-:Y:S05]  /*2800*/  @P0 BRA `(.L_x_30) ;  /* 0x00000000006c0947 */ /* 0x000fea0003800000 */
[----:B------:R-:W-:-:S04]  /*2810*/  LOP3.LUT R13, R11, 0x7ff00000, RZ, 0xc0, !PT ;  /* 0x7ff000000b0d7812 */ /* 0x000fc800078ec0ff */
[CC--:B------:R-:W-:Y:S02]  /*2820*/  VIADDMNMX R12, R32.reuse, -R13.reuse, 0xb9600000, !PT ;  /* 0xb9600000200c7446 */ /* 0x0c0fe4000780090d */
[----:B------:R-:W-:Y:S02]  /*2830*/  ISETP.GE.U32.AND P0, PT, R32, R13, PT ;  /* 0x0000000d2000720c */ /* 0x000fe40003f06070 */
[----:B------:R-:W-:Y:S02]  /*2840*/  VIMNMX R12, PT, PT, R12, 0x46a00000, PT ;  /* 0x46a000000c0c7848 */ /* 0x000fe40003fe0100 */
[----:B------:R-:W-:-:S05]  /*2850*/  SEL R33, R33, 0x63400000, !P0 ;  /* 0x6340000021217807 */ /* 0x000fca0004000000 */
[----:B------:R-:W-:Y:S02]  /*2860*/  IMAD.IADD R36, R12, 0x1, -R33 ;  /* 0x000000010c247824 */ /* 0x000fe400078e0a21 */
[----:B------:R-:W-:Y:S02]  /*2870*/  IMAD.MOV.U32 R12, RZ, RZ, RZ ;  /* 0x000000ffff0c7224 */ /* 0x000fe400078e00ff */
[----:B------:R-:W-:-:S06]  /*2880*/  VIADD R13, R36, 0x7fe00000 ;  /* 0x7fe00000240d7836 */ /* 0x000fcc0000000000 */
[----:B------:R-:W-:-:S10]  /*2890*/  DMUL R32, R34, R12 ;  /* 0x0000000c22207228 */ /* 0x000fd40000000000 */
[----:B------:R-:W-:-:S13]  /*28a0*/  FSETP.GTU.AND P0, PT, |R33|, 1.469367938527859385e-39, PT ;  /* 0x001000002100780b */ /* 0x000fda0003f0c200 */
[----:B------:R-:W-:Y:S05]  /*28b0*/  @P0 BRA `(.L_x_31) ;  /* 0x0000000000940947 */ /* 0x000fea0003800000 */
[----:B------:R-:W-:Y:S01]  /*28c0*/  DFMA R6, R34, -R8, R6 ;  /* 0x800000082206722b */ /* 0x000fe20000000006 */
[----:B------:R-:W-:-:S09]  /*28d0*/  IMAD.MOV.U32 R12, RZ, RZ, RZ ;  /* 0x000000ffff0c7224 */ /* 0x000fd200078e00ff */
[C---:B------:R-:W-:Y:S02]  /*28e0*/  FSETP.NEU.AND P0, PT, R7.reuse, RZ, PT ;  /* 0x000000ff0700720b */ /* 0x040fe40003f0d000 */
[----:B------:R-:W-:-:S04]  /*28f0*/  LOP3.LUT R11, R7, 0x80000000, R11, 0x48, !PT ;  /* 0x80000000070b7812 */ /* 0x000fc800078e480b */
[----:B------:R-:W-:-:S07]  /*2900*/  LOP3.LUT R13, R11, R13, RZ, 0xfc, !PT ;  /* 0x0000000d0b0d7212 */ /* 0x000fce00078efcff */
[----:B------:R-:W-:Y:S05]  /*2910*/  @!P0 BRA `(.L_x_31) ;  /* 0x00000000007c8947 */ /* 0x000fea0003800000 */
[----:B------:R-:W-:Y:S01]  /*2920*/  IMAD.MOV R7, RZ, RZ, -R36 ;  /* 0x000000ffff077224 */ /* 0x000fe200078e0a24 */
[----:B------:R-:W-:Y:S01]  /*2930*/  DMUL.RP R12, R34, R12 ;  /* 0x0000000c220c7228 */ /* 0x000fe20000008000 */
[----:B------:R-:W-:-:S06]  /*2940*/  IMAD.MOV.U32 R6, RZ, RZ, RZ ;  /* 0x000000ffff067224 */ /* 0x000fcc00078e00ff */
[----:B------:R-:W-:-:S03]  /*2950*/  DFMA R6, R32, -R6, R34 ;  /* 0x800000062006722b */ /* 0x000fc60000000022 */
[----:B------:R-:W-:-:S03]  /*2960*/  LOP3.LUT R11, R13, R11, RZ, 0x3c, !PT ;  /* 0x0000000b0d0b7212 */ /* 0x000fc600078e3cff */
[----:B------:R-:W-:-:S04]  /*2970*/  IADD3 R6, PT, PT, -R36, -0x43300000, RZ ;  /* 0xbcd0000024067810 */ /* 0x000fc80007ffe1ff */
[----:B------:R-:W-:-:S04]  /*2980*/  FSETP.NEU.AND P0, PT, |R7|, R6, PT ;  /* 0x000000060700720b */ /* 0x000fc80003f0d200 */
[----:B------:R-:W-:Y:S02]  /*2990*/  FSEL R32, R12, R32, !P0 ;  /* 0x000000200c207208 */ /* 0x000fe40004000000 */
[----:B------:R-:W-:Y:S01]  /*29a0*/  FSEL R33, R11, R33, !P0 ;  /* 0x000000210b217208 */ /* 0x000fe20004000000 */
[----:B------:R-:W-:Y:S06]  /*29b0*/  BRA `(.L_x_31) ;  /* 0x0000000000547947 */ /* 0x000fec0003800000 */
.L_x_30:
[----:B------:R-:W-:-:S14]  /*29c0*/  DSETP.NAN.AND P0, PT, R12, R12, PT ;  /* 0x0000000c0c00722a */ /* 0x000fdc0003f08000 */
[----:B------:R-:W-:Y:S05]  /*29d0*/  @P0 BRA `(.L_x_32) ;  /* 0x0000000000440947 */ /* 0x000fea0003800000 */
[----:B------:R-:W-:-:S14]  /*29e0*/  DSETP.NAN.AND P0, PT, R10, R10, PT ;  /* 0x0000000a0a00722a */ /* 0x000fdc0003f08000 */
[----:B------:R-:W-:Y:S05]  /*29f0*/  @P0 BRA `(.L_x_33) ;  /* 0x0000000000300947 */ /* 0x000fea0003800000 */
[----:B------:R-:W-:Y:S01]  /*2a00*/  ISETP.NE.AND P0, PT, R41, R40, PT ;  /* 0x000000282900720c */ /* 0x000fe20003f05270 */
[----:B------:R-:W-:Y:S02]  /*2a10*/  IMAD.MOV.U32 R32, RZ, RZ, 0x0 ;  /* 0x00000000ff207424 */ /* 0x000fe400078e00ff */
[----:B------:R-:W-:-:S10]  /*2a20*/  IMAD.MOV.U32 R33, RZ, RZ, -0x80000 ;  /* 0xfff80000ff217424 */ /* 0x000fd400078e00ff */
[----:B------:R-:W-:Y:S05]  /*2a30*/  @!P0 BRA `(.L_x_31) ;  /* 0x0000000000348947 */ /* 0x000fea0003800000 */
[----:B------:R-:W-:Y:S02]  /*2a40*/  ISETP.NE.AND P0, PT, R41, 0x7ff00000, PT ;  /* 0x7ff000002900780c */ /* 0x000fe40003f05270 */
[----:B------:R-:W-:Y:S02]  /*2a50*/  LOP3.LUT R33, R13, 0x80000000, R11, 0x48, !PT ;  /* 0x800000000d217812 */ /* 0x000fe400078e480b */
[----:B------:R-:W-:-:S13]  /*2a60*/  ISETP.EQ.OR P0, PT, R40, RZ, !P0 ;  /* 0x000000ff2800720c */ /* 0x000fda0004702670 */
[----:B------:R-:W-:Y:S01]  /*2a70*/  @P0 LOP3.LUT R6, R33, 0x7ff00000, RZ, 0xfc, !PT ;  /* 0x7ff0000021060812 */ /* 0x000fe200078efcff */
[----:B------:R-:W-:Y:S02]  /*2a80*/  @!P0 IMAD.MOV.U32 R32, RZ, RZ, RZ ;  /* 0x000000ffff208224 */ /* 0x000fe400078e00ff */
[----:B------:R-:W-:Y:S02]  /*2a90*/  @P0 IMAD.MOV.U32 R32, RZ, RZ, RZ ;  /* 0x000000ffff200224 */ /* 0x000fe400078e00ff */
[----:B------:R-:W-:Y:S01]  /*2aa0*/  @P0 IMAD.MOV.U32 R33, RZ, RZ, R6 ;  /* 0x000000ffff210224 */ /* 0x000fe200078e0006 */
[----:B------:R-:W-:Y:S06]  /*2ab0*/  BRA `(.L_x_31) ;  /* 0x0000000000147947 */ /* 0x000fec0003800000 */
.L_x_33:
[----:B------:R-:W-:Y:S01]  /*2ac0*/  LOP3.LUT R33, R11, 0x80000, RZ, 0xfc, !PT ;  /* 0x000800000b217812 */ /* 0x000fe200078efcff */
[----:B------:R-:W-:Y:S01]  /*2ad0*/  IMAD.MOV.U32 R32, RZ, RZ, R10 ;  /* 0x000000ffff207224 */ /* 0x000fe200078e000a */
[----:B------:R-:W-:Y:S06]  /*2ae0*/  BRA `(.L_x_31) ;  /* 0x0000000000087947 */ /* 0x000fec0003800000 */
.L_x_32:
[----:B------:R-:W-:Y:S01]  /*2af0*/  LOP3.LUT R33, R13, 0x80000, RZ, 0xfc, !PT ;  /* 0x000800000d217812 */ /* 0x000fe200078efcff */
[----:B------:R-:W-:-:S07]  /*2b00*/  IMAD.MOV.U32 R32, RZ, RZ, R12 ;  /* 0x000000ffff207224 */ /* 0x000fce00078e000c */
.L_x_31:
[----:B------:R-:W-:Y:S05]  /*2b10*/  BSYNC.RECONVERGENT B1 ;  /* 0x0000000000017941 */ /* 0x000fea0003800200 */
.L_x_29:
[----:B------:R-:W-:Y:S02]  /*2b20*/  IMAD.MOV.U32 R6, RZ, RZ, R0 ;  /* 0x000000ffff067224 */ /* 0x000fe400078e0000 */
[----:B------:R-:W-:Y:S02]  /*2b30*/  IMAD.MOV.U32 R7, RZ, RZ, 0x0 ;  /* 0x00000000ff077424 */ /* 0x000fe400078e00ff */
[----:B------:R-:W-:Y:S02]  /*2b40*/  IMAD.MOV.U32 R8, RZ, RZ, R32 ;  /* 0x000000ffff087224 */ /* 0x000fe400078e0020 */
[----:B------:R-:W-:Y:S01]  /*2b50*/  IMAD.MOV.U32 R9, RZ, RZ, R33 ;  /* 0x000000ffff097224 */ /* 0x000fe200078e0021 */
[----:B------:R-:W-:Y:S06]  /*2b60*/  RET.REL.NODEC R6 `(_Z13collinsKernelP7double2PKS_PKdS4_S4_S4_S4_PKiPiib) ;  /* 0xffffffd406247950 */ /* 0x000fec0003c3ffff */
        .type           $_Z13collinsKernelP7double2PKS_PKdS4_S4_S4_S4_PKiPiib$__internal_trig_reduction_slowpathd,@function
        .size           $_Z13collinsKernelP7double2PKS_PKdS4_S4_S4_S4_PKiPiib$__internal_trig_reduction_slowpathd,(.L_x_43 - $_Z13collinsKernelP7double2PKS_PKdS4_S4_S4_S4_PKiPiib$__internal_trig_reduction_slowpathd)
$_Z13collinsKernelP7double2PKS_PKdS4_S4_S4_S4_PKiPiib$__internal_trig_reduction_slowpathd:
[--C-:B------:R-:W-:Y:S01]  /*2b70*/  SHF.R.U32.HI R4, RZ, 0x14, R5.reuse ;  /* 0x00000014ff047819 */ /* 0x100fe20000011605 */
[----:B------:R-:W-:Y:S02]  /*2b80*/  IMAD.MOV.U32 R11, RZ, RZ, R5 ;  /* 0x000000ffff0b7224 */ /* 0x000fe400078e0005 */
[----:B------:R-:W-:Y:S01]  /*2b90*/  IMAD.MOV.U32 R6, RZ, RZ, RZ ;  /* 0x000000ffff067224 */ /* 0x000fe200078e00ff */
[----:B------:R-:W-:-:S04]  /*2ba0*/  LOP3.LUT R7, R4, 0x7ff, RZ, 0xc0, !PT ;  /* 0x000007ff04077812 */ /* 0x000fc800078ec0ff */
[----:B------:R-:W-:-:S13]  /*2bb0*/  ISETP.NE.AND P0, PT, R7, 0x7ff, PT ;  /* 0x000007ff0700780c */ /* 0x000fda0003f05270 */
[----:B------:R-:W-:Y:S05]  /*2bc0*/  @!P0 BRA `(.L_x_34) ;  /* 0x0000000800548947 */ /* 0x000fea0003800000 */
[----:B------:R-:W-:Y:S01]  /*2bd0*/  VIADD R7, R7, 0xfffffc00 ;  /* 0xfffffc0007077836 */ /* 0x000fe20000000000 */
[----:B------:R-:W-:Y:S01]  /*2be0*/  BSSY.RECONVERGENT B2, `(.L_x_35) ;  /* 0x0000032000027945 */ /* 0x000fe20003800200 */
[----:B------:R-:W-:Y:S01]  /*2bf0*/  VIADD R12, R1, 0x8 ;  /* 0x00000008010c7836 */ /* 0x000fe20000000000 */
[----:B------:R-:W-:Y:S02]  /*2c00*/  CS2R R52, SRZ ;  /* 0x0000000000347805 */ /* 0x000fe4000001ff00 */
[----:B------:R-:W-:Y:S02]  /*2c10*/  SHF.R.U32.HI R6, RZ, 0x6, R7 ;  /* 0x00000006ff067819 */ /* 0x000fe40000011607 */
[----:B------:R-:W-:Y:S02]  /*2c20*/  ISETP.GE.U32.AND P0, PT, R7, 0x80, PT ;  /* 0x000000800700780c */ /* 0x000fe40003f06070 */
[C---:B------:R-:W-:Y:S02]  /*2c30*/  IADD3 R7, PT, PT, -R6.reuse, 0x13, RZ ;  /* 0x0000001306077810 */ /* 0x040fe40007ffe1ff */
[----:B------:R-:W-:-:S02]  /*2c40*/  IADD3 R14, PT, PT, -R6, 0xf, RZ ;  /* 0x0000000f060e7810 */ /* 0x000fc40007ffe1ff */
[----:B------:R-:W-:-:S04]  /*2c50*/  SEL R7, R7, 0x12, P0 ;  /* 0x0000001207077807 */ /* 0x000fc80000000000 */
[----:B------:R-:W-:-:S13]  /*2c60*/  ISETP.GE.AND P0, PT, R14, R7, PT ;  /* 0x000000070e00720c */ /* 0x000fda0003f06270 */
[----:B------:R-:W-:Y:S05]  /*2c70*/  @P0 BRA `(.L_x_36) ;  /* 0x0000000000a00947 */ /* 0x000fea0003800000 */
[----:B------:R-:W0:Y:S01]  /*2c80*/  LDC.64 R8, c[0x0][0x358] ;  /* 0x0000d600ff087b82 */ /* 0x000e220000000a00 */
[C---:B------:R-:W-:Y:S01]  /*2c90*/  SHF.L.U64.HI R13, R10.reuse, 0xb, R11 ;  /* 0x0000000b0a0d7819 */ /* 0x040fe2000001020b */
[----:B------:R-:W-:Y:S01]  /*2ca0*/  BSSY.RECONVERGENT B3, `(.L_x_37) ;  /* 0x0000024000037945 */ /* 0x000fe20003800200 */
[----:B------:R-:W-:Y:S01]  /*2cb0*/  IMAD.SHL.U32 R15, R10, 0x800, RZ ;  /* 0x000008000a0f7824 */ /* 0x000fe200078e00ff */
[----:B------:R-:W-:Y:S01]  /*2cc0*/  IADD3 R50, PT, PT, RZ, -R6, -R7 ;  /* 0x80000006ff327210 */ /* 0x000fe20007ffe807 */
[----:B------:R-:W-:Y:S01]  /*2cd0*/  IMAD.MOV.U32 R51, RZ, RZ, RZ ;  /* 0x000000ffff337224 */ /* 0x000fe200078e00ff */
[----:B------:R-:W-:Y:S02]  /*2ce0*/  LOP3.LUT R13, R13, 0x80000000, RZ, 0xfc, !PT ;  /* 0x800000000d0d7812 */ /* 0x000fe400078efcff */
[----:B------:R-:W-:-:S07]  /*2cf0*/  CS2R R52, SRZ ;  /* 0x0000000000347805 */ /* 0x000fce000001ff00 */
.L_x_38:
[----:B------:R-:W1:Y:S01]  /*2d00*/  LDC.64 R10, c[0x4][0x10] ;  /* 0x01000400ff0a7b82 */ /* 0x000e620000000a00 */
[----:B0-----:R-:W-:Y:S02]  /*2d10*/  R2UR UR10, R8 ;  /* 0x00000000080a72ca */ /* 0x001fe400000e0000 */
[----:B------:R-:W-:Y:S01]  /*2d20*/  R2UR UR11, R9 ;  /* 0x00000000090b72ca */ /* 0x000fe200000e0000 */
[----:B-1----:R-:W-:-:S12]  /*2d30*/  IMAD.WIDE R10, R14, 0x8, R10 ;  /* 0x000000080e0a7825 */ /* 0x002fd800078e020a */
[----:B------:R-:W2:Y:S01]  /*2d40*/  LDG.E.64.CONSTANT R10, desc[UR10][R10.64] ;  /* 0x0000000a0a0a7981 */ /* 0x000ea2000c1e9b00 */
[----:B------:R-:W-:Y:S02]  /*2d50*/  IMAD.MOV.U32 R54, RZ, RZ, R52 ;  /* 0x000000ffff367224 */ /* 0x000fe400078e0034 */
[----:B------:R-:W-:Y:S02]  /*2d60*/  IMAD.MOV.U32 R55, RZ, RZ, R53 ;  /* 0x000000ffff377224 */ /* 0x000fe400078e0035 */
[----:B------:R-:W-:Y:S02]  /*2d70*/  VIADD R50, R50, 0x1 ;  /* 0x0000000132327836 */ /* 0x000fe40000000000 */
[----:B------:R-:W-:Y:S02]  /*2d80*/  VIADD R14, R14, 0x1 ;  /* 0x000000010e0e7836 */ /* 0x000fe40000000000 */
[----:B--2---:R-:W-:-:S04]  /*2d90*/  IMAD.WIDE.U32 R54, P3, R10, R15, R54 ;  /* 0x0000000f0a367225 */ /* 0x004fc80007860036 */
[----:B------:R-:W-:Y:S02]  /*2da0*/  IMAD R52, R10, R13, RZ ;  /* 0x0000000d0a347224 */ /* 0x000fe400078e02ff */
[----:B------:R-:W-:-:S03]  /*2db0*/  IMAD R53, R11, R15, RZ ;  /* 0x0000000f0b357224 */ /* 0x000fc600078e02ff */
[----:B------:R-:W-:-:S04]  /*2dc0*/  IADD3 R52, P0, PT, R52, R55, RZ ;  /* 0x0000003734347210 */ /* 0x000fc80007f1e0ff */
[----:B------:R-:W-:Y:S01]  /*2dd0*/  IADD3 R55, P1, PT, R53, R52, RZ ;  /* 0x0000003435377210 */ /* 0x000fe20007f3e0ff */
[----:B------:R-:W-:-:S04]  /*2de0*/  IMAD.HI.U32 R53, R10, R13, RZ ;  /* 0x0000000d0a357227 */ /* 0x000fc800078e00ff */
[----:B------:R-:W-:Y:S02]  /*2df0*/  IMAD.X R53, RZ, RZ, R53, P3 ;  /* 0x000000ffff357224 */ /* 0x000fe400018e0635 */
[----:B------:R-:W-:-:S04]  /*2e00*/  IMAD.HI.U32 R10, R11, R15, RZ ;  /* 0x0000000f0b0a7227 */ /* 0x000fc800078e00ff */
[----:B------:R-:W-:Y:S01]  /*2e10*/  IMAD R52, R51, 0x8, R12 ;  /* 0x0000000833347824 */ /* 0x000fe200078e020c */
[----:B------:R-:W-:Y:S01]  /*2e20*/  IADD3.X R53, P0, PT, R10, R53, RZ, P0, !PT ;  /* 0x000000350a357210 */ /* 0x000fe2000071e4ff */
[CC--:B------:R-:W-:Y:S02]  /*2e30*/  IMAD R10, R11.reuse, R13.reuse, RZ ;  /* 0x0000000d0b0a7224 */ /* 0x0c0fe400078e02ff */
[----:B------:R-:W-:Y:S01]  /*2e40*/  IMAD.HI.U32 R11, R11, R13, RZ ;  /* 0x0000000d0b0b7227 */ /* 0x000fe200078e00ff */
[----:B------:R0:W-:Y:S02]  /*2e50*/  STL.64 [R52], R54 ;  /* 0x0000003634007387 */ /* 0x0001e40000100a00 */
[----:B------:R-:W-:Y:S01]  /*2e60*/  IADD3.X R10, P1, PT, R10, R53, RZ, P1, !PT ;  /* 0x000000350a0a7210 */ /* 0x000fe20000f3e4ff */
[----:B------:R-:W-:Y:S01]  /*2e70*/  IMAD.X R11, RZ, RZ, R11, P0 ;  /* 0x000000ffff0b7224 */ /* 0x000fe200000e060b */
[----:B------:R-:W-:Y:S01]  /*2e80*/  ISETP.NE.AND P0, PT, R50, -0xf, PT ;  /* 0xfffffff13200780c */ /* 0x000fe20003f05270 */
[----:B------:R-:W-:-:S02]  /*2e90*/  VIADD R51, R51, 0x1 ;  /* 0x0000000133337836 */ /* 0x000fc40000000000 */
[----:B------:R-:W-:-:S04]  /*2ea0*/  IMAD.X R11, RZ, RZ, R11, P1 ;  /* 0x000000ffff0b7224 */ /* 0x000fc800008e060b */
[----:B------:R-:W-:Y:S02]  /*2eb0*/  IMAD.MOV.U32 R53, RZ, RZ, R11 ;  /* 0x000000ffff357224 */ /* 0x000fe400078e000b */
[----:B0-----:R-:W-:-:S04]  /*2ec0*/  IMAD.MOV.U32 R52, RZ, RZ, R10 ;  /* 0x000000ffff347224 */ /* 0x001fc800078e000a */
[----:B------:R-:W-:Y:S05]  /*2ed0*/  @P0 BRA `(.L_x_38) ;  /* 0xfffffffc00880947 */ /* 0x000fea000383ffff */
[----:B------:R-:W-:Y:S05]  /*2ee0*/  BSYNC.RECONVERGENT B3 ;  /* 0x0000000000037941 */ /* 0x000fea0003800200 */
.L_x_37:
[----:B------:R-:W-:-:S07]  /*2ef0*/  IMAD.MOV.U32 R14, RZ, RZ, R7 ;  /* 0x000000ffff0e7224 */ /* 0x000fce00078e0007 */
.L_x_36:
[----:B------:R-:W-:Y:S05]  /*2f00*/  BSYNC.RECONVERGENT B2 ;  /* 0x0000000000027941 */ /* 0x000fea0003800200 */
.L_x_35:
[----:B------:R-:W-:Y:S01]  /*2f10*/  LOP3.LUT P0, R11, R4, 0x3f, RZ, 0xc0, !PT ;  /* 0x0000003f040b7812 */ /* 0x000fe2000780c0ff */
[----:B------:R-:W-:-:S04]  /*2f20*/  IMAD.IADD R55, R6, 0x1, R14 ;  /* 0x0000000106377824 */ /* 0x000fc800078e020e */
[----:B------:R-:W-:-:S05]  /*2f30*/  IMAD.U32 R55, R55, 0x8, R12 ;  /* 0x0000000837377824 */ /* 0x000fca00078e000c */
[----:B------:R0:W-:Y:S04]  /*2f40*/  STL.64 [R55+-0x78], R52 ;  /* 0xffff883437007387 */ /* 0x0001e80000100a00 */
[----:B------:R-:W2:Y:S04]  /*2f50*/  @P0 LDL.64 R12, [R1+0x10] ;  /* 0x00001000010c0983 */ /* 0x000ea80000100a00 */
[----:B------:R-:W3:Y:S04]  /*2f60*/  LDL.64 R8, [R1+0x18] ;  /* 0x0000180001087983 */ /* 0x000ee80000100a00 */
[----:B------:R-:W4:Y:S01]  /*2f70*/  LDL.64 R6, [R1+0x20] ;  /* 0x0000200001067983 */ /* 0x000f220000100a00 */
[----:B------:R-:W-:Y:S01]  /*2f80*/  @P0 LOP3.LUT R4, R11, 0x3f, RZ, 0x3c, !PT ;  /* 0x0000003f0b040812 */ /* 0x000fe200078e3cff */
[----:B------:R-:W-:Y:S01]  /*2f90*/  BSSY.RECONVERGENT B2, `(.L_x_39) ;  /* 0x0000034000027945 */ /* 0x000fe20003800200 */
[----:B--2---:R-:W-:-:S02]  /*2fa0*/  @P0 SHF.R.U64 R51, R12, 0x1, R13 ;  /* 0x000000010c330819 */ /* 0x004fc4000000120d */
[----:B------:R-:W-:Y:S02]  /*2fb0*/  @P0 SHF.R.U32.HI R15, RZ, 0x1, R13 ;  /* 0x00000001ff0f0819 */ /* 0x000fe4000001160d */
[CC--:B---3--:R-:W-:Y:S02]  /*2fc0*/  @P0 SHF.L.U32 R12, R8.reuse, R11.reuse, RZ ;  /* 0x0000000b080c0219 */ /* 0x0c8fe400000006ff */
[----:B------:R-:W-:Y:S02]  /*2fd0*/  @P0 SHF.R.U64 R51, R51, R4, R15 ;  /* 0x0000000433330219 */ /* 0x000fe4000000120f */
[C-C-:B------:R-:W-:Y:S02]  /*2fe0*/  @P0 SHF.R.U64 R13, R8.reuse, 0x1, R9.reuse ;  /* 0x00000001080d0819 */ /* 0x140fe40000001209 */
[----:B------:R-:W-:Y:S02]  /*2ff0*/  @P0 SHF.L.U64.HI R10, R8, R11, R9 ;  /* 0x0000000b080a0219 */ /* 0x000fe40000010209 */
[----:B------:R-:W-:-:S02]  /*3000*/  @P0 LOP3.LUT R8, R12, R51, RZ, 0xfc, !PT ;  /* 0x000000330c080212 */ /* 0x000fc400078efcff */
[----:B------:R-:W-:Y:S02]  /*3010*/  @P0 SHF.R.U32.HI R51, RZ, 0x1, R9 ;  /* 0x00000001ff330819 */ /* 0x000fe40000011609 */
[-C--:B------:R-:W-:Y:S02]  /*3020*/  @P0 SHF.R.U32.HI R15, RZ, R4.reuse, R15 ;  /* 0x00000004ff0f0219 */ /* 0x080fe4000001160f */
[----:B----4-:R-:W-:Y:S02]  /*3030*/  @P0 SHF.L.U32 R12, R6, R11, RZ ;  /* 0x0000000b060c0219 */ /* 0x010fe400000006ff */
[----:B------:R-:W-:Y:S02]  /*3040*/  @P0 SHF.R.U64 R13, R13, R4, R51 ;  /* 0x000000040d0d0219 */ /* 0x000fe40000001233 */
[----:B------:R-:W-:Y:S01]  /*3050*/  @P0 LOP3.LUT R9, R10, R15, RZ, 0xfc, !PT ;  /* 0x0000000f0a090212 */ /* 0x000fe200078efcff */
[----:B------:R-:W-:Y:S01]  /*3060*/  IMAD.SHL.U32 R10, R8, 0x4, RZ ;  /* 0x00000004080a7824 */ /* 0x000fe200078e00ff */
[----:B------:R-:W-:-:S02]  /*3070*/  @P0 SHF.L.U64.HI R11, R6, R11, R7 ;  /* 0x0000000b060b0219 */ /* 0x000fc40000010207 */
[----:B------:R-:W-:Y:S02]  /*3080*/  @P0 SHF.R.U32.HI R4, RZ, R4, R51 ;  /* 0x00000004ff040219 */ /* 0x000fe40000011633 */
[----:B------:R-:W-:Y:S02]  /*3090*/  @P0 LOP3.LUT R6, R12, R13, RZ, 0xfc, !PT ;  /* 0x0000000d0c060212 */ /* 0x000fe400078efcff */
[----:B------:R-:W-:Y:S02]  /*30a0*/  SHF.L.U64.HI R8, R8, 0x2, R9 ;  /* 0x0000000208087819 */ /* 0x000fe40000010209 */
[----:B------:R-:W-:Y:S02]  /*30b0*/  @P0 LOP3.LUT R7, R11, R4, RZ, 0xfc, !PT ;  /* 0x000000040b070212 */ /* 0x000fe400078efcff */
[----:B------:R-:W-:Y:S02]  /*30c0*/  SHF.L.W.U32.HI R9, R9, 0x2, R6 ;  /* 0x0000000209097819 */ /* 0x000fe40000010e06 */
[----:B------:R-:W-:-:S02]  /*30d0*/  IADD3 RZ, P0, PT, RZ, -R10, RZ ;  /* 0x8000000affff7210 */ /* 0x000fc40007f1e0ff */
[----:B------:R-:W-:Y:S02]  /*30e0*/  LOP3.LUT R11, RZ, R8, RZ, 0x33, !PT ;  /* 0x00000008ff0b7212 */ /* 0x000fe400078e33ff */
[----:B------:R-:W-:Y:S02]  /*30f0*/  SHF.L.W.U32.HI R6, R6, 0x2, R7 ;  /* 0x0000000206067819 */ /* 0x000fe40000010e07 */
[----:B------:R-:W-:Y:S02]  /*3100*/  LOP3.LUT R4, RZ, R9, RZ, 0x33, !PT ;  /* 0x00000009ff047212 */ /* 0x000fe400078e33ff */
[----:B------:R-:W-:Y:S02]  /*3110*/  IADD3.X R11, P0, PT, RZ, R11, RZ, P0, !PT ;  /* 0x0000000bff0b7210 */ /* 0x000fe4000071e4ff */
[----:B------:R-:W-:Y:S02]  /*3120*/  LOP3.LUT R12, RZ, R6, RZ, 0x33, !PT ;  /* 0x00000006ff0c7212 */ /* 0x000fe400078e33ff */
[----:B------:R-:W-:-:S02]  /*3130*/  IADD3.X R4, P1, PT, RZ, R4, RZ, P0, !PT ;  /* 0x00000004ff047210 */ /* 0x000fc4000073e4ff */
[----:B------:R-:W-:-:S03]  /*3140*/  ISETP.GT.U32.AND P3, PT, R9, -0x1, PT ;  /* 0xffffffff0900780c */ /* 0x000fc60003f64070 */
[----:B------:R-:W-:Y:S01]  /*3150*/  IMAD.X R13, RZ, RZ, R12, P1 ;  /* 0x000000ffff0d7224 */ /* 0x000fe200008e060c */
[----:B------:R-:W-:-:S04]  /*3160*/  ISETP.GT.AND.EX P0, PT, R6, -0x1, PT, P3 ;  /* 0xffffffff0600780c */ /* 0x000fc80003f04330 */
[----:B------:R-:W-:Y:S02]  /*3170*/  SEL R13, R6, R13, P0 ;  /* 0x0000000d060d7207 */ /* 0x000fe40000000000 */
[----:B------:R-:W-:Y:S02]  /*3180*/  SEL R12, R9, R4, P0 ;  /* 0x00000004090c7207 */ /* 0x000fe40000000000 */
[----:B------:R-:W-:Y:S02]  /*3190*/  ISETP.NE.U32.AND P1, PT, R13, RZ, PT ;  /* 0x000000ff0d00720c */ /* 0x000fe40003f25070 */
[----:B------:R-:W-:Y:S02]  /*31a0*/  SEL R15, R8, R11, P0 ;  /* 0x0000000b080f7207 */ /* 0x000fe40000000000 */
[----:B------:R-:W-:Y:S01]  /*31b0*/  SEL R9, R12, R13, !P1 ;  /* 0x0000000d0c097207 */ /* 0x000fe20004800000 */
[----:B------:R-:W-:-:S05]  /*31c0*/  @!P0 IMAD.MOV R10, RZ, RZ, -R10 ;  /* 0x000000ffff0a8224 */ /* 0x000fca00078e0a0a */
[----:B------:R-:W1:Y:S02]  /*31d0*/  FLO.U32 R9, R9 ;  /* 0x0000000900097300 */ /* 0x000e6400000e0000 */
[C---:B-1----:R-:W-:Y:S02]  /*31e0*/  IADD3 R14, PT, PT, -R9.reuse, 0x1f, RZ ;  /* 0x0000001f090e7810 */ /* 0x042fe40007ffe1ff */
[----:B------:R-:W-:-:S03]  /*31f0*/  IADD3 R4, PT, PT, -R9, 0x3f, RZ ;  /* 0x0000003f09047810 */ /* 0x000fc60007ffe1ff */
[----:B------:R-:W-:-:S05]  /*3200*/  @P1 IMAD.MOV R4, RZ, RZ, R14 ;  /* 0x000000ffff041224 */ /* 0x000fca00078e020e */
[----:B------:R-:W-:-:S13]  /*3210*/  ISETP.NE.AND P1, PT, R4, RZ, PT ;  /* 0x000000ff0400720c */ /* 0x000fda0003f25270 */
[----:B0-----:R-:W-:Y:S05]  /*3220*/  @!P1 BRA `(.L_x_40) ;  /* 0x0000000000289947 */ /* 0x001fea0003800000 */
[--C-:B------:R-:W-:Y:S02]  /*3230*/  SHF.R.U64 R10, R10, 0x1, R15.reuse ;  /* 0x000000010a0a7819 */ /* 0x100fe4000000120f */
[C---:B------:R-:W-:Y:S02]  /*3240*/  LOP3.LUT R11, R4.reuse, 0x3f, RZ, 0xc0, !PT ;  /* 0x0000003f040b7812 */ /* 0x040fe400078ec0ff */
[----:B------:R-:W-:Y:S02]  /*3250*/  SHF.R.U32.HI R9, RZ, 0x1, R15 ;  /* 0x00000001ff097819 */ /* 0x000fe4000001160f */
[----:B------:R-:W-:Y:S02]  /*3260*/  LOP3.LUT R8, R4, 0x3f, RZ, 0xc, !PT ;  /* 0x0000003f04087812 */ /* 0x000fe400078e0cff */
[----:B------:R-:W-:Y:S02]  /*3270*/  SHF.L.U64.HI R13, R12, R11, R13 ;  /* 0x0000000b0c0d7219 */ /* 0x000fe4000001020d */
[----:B------:R-:W-:-:S02]  /*3280*/  SHF.R.U64 R10, R10, R8, R9 ;  /* 0x000000080a0a7219 */ /* 0x000fc40000001209 */
[----:B------:R-:W-:Y:S02]  /*3290*/  SHF.L.U32 R11, R12, R11, RZ ;  /* 0x0000000b0c0b7219 */ /* 0x000fe400000006ff */
[----:B------:R-:W-:Y:S02]  /*32a0*/  SHF.R.U32.HI R8, RZ, R8, R9 ;  /* 0x00000008ff087219 */ /* 0x000fe40000011609 */
[----:B------:R-:W-:Y:S02]  /*32b0*/  LOP3.LUT R12, R11, R10, RZ, 0xfc, !PT ;  /* 0x0000000a0b0c7212 */ /* 0x000fe400078efcff */
[----:B------:R-:W-:-:S07]  /*32c0*/  LOP3.LUT R13, R13, R8, RZ, 0xfc, !PT ;  /* 0x000000080d0d7212 */ /* 0x000fce00078efcff */
.L_x_40:
[----:B------:R-:W-:Y:S05]  /*32d0*/  BSYNC.RECONVERGENT B2 ;  /* 0x0000000000027941 */ /* 0x000fea0003800200 */
.L_x_39:
[----:B------:R-:W-:Y:S01]  /*32e0*/  IMAD.WIDE.U32 R10, R12, 0x2168c235, RZ ;  /* 0x2168c2350c0a7825 */ /* 0x000fe200078e00ff */
[----:B------:R-:W-:-:S03]  /*32f0*/  SHF.R.U32.HI R7, RZ, 0x1e, R7 ;  /* 0x0000001eff077819 */ /* 0x000fc60000011607 */
[----:B------:R-:W-:Y:S01]  /*3300*/  IMAD.MOV.U32 R8, RZ, RZ, R11 ;  /* 0x000000ffff087224 */ /* 0x000fe200078e000b */
[----:B------:R-:W-:Y:S01]  /*3310*/  IADD3 RZ, P1, PT, R10, R10, RZ ;  /* 0x0000000a0aff7210 */ /* 0x000fe20007f3e0ff */
[----:B------:R-:W-:Y:S01]  /*3320*/  IMAD.MOV.U32 R9, RZ, RZ, RZ ;  /* 0x000000ffff097224 */ /* 0x000fe200078e00ff */
[----:B------:R-:W-:Y:S01]  /*3330*/  LEA.HI R6, R6, R7, RZ, 0x1 ;  /* 0x0000000706067211 */ /* 0x000fe200078f08ff */
[----:B------:R-:W-:-:S04]  /*3340*/  IMAD.HI.U32 R11, R13, -0x36f0255e, RZ ;  /* 0xc90fdaa20d0b7827 */ /* 0x000fc800078e00ff */
[----:B------:R-:W-:-:S04]  /*3350*/  IMAD.WIDE.U32 R8, R12, -0x36f0255e, R8 ;  /* 0xc90fdaa20c087825 */ /* 0x000fc800078e0008 */
[----:B------:R-:W-:-:S04]  /*3360*/  IMAD.WIDE.U32 R8, P3, R13, 0x2168c235, R8 ;  /* 0x2168c2350d087825 */ /* 0x000fc80007860008 */
[----:B------:R-:W-:Y:S01]  /*3370*/  IMAD R13, R13, -0x36f0255e, RZ ;  /* 0xc90fdaa20d0d7824 */ /* 0x000fe200078e02ff */
[----:B------:R-:W-:Y:S01]  /*3380*/  IADD3.X RZ, P1, PT, R8, R8, RZ, P1, !PT ;  /* 0x0000000808ff7210 */ /* 0x000fe20000f3e4ff */
[----:B------:R-:W-:-:S03]  /*3390*/  IMAD.X R11, RZ, RZ, R11, P3 ;  /* 0x000000ffff0b7224 */ /* 0x000fc600018e060b */
[----:B------:R-:W-:-:S04]  /*33a0*/  IADD3 R9, P3, PT, R13, R9, RZ ;  /* 0x000000090d097210 */ /* 0x000fc80007f7e0ff */
[C---:B------:R-:W-:Y:S01]  /*33b0*/  ISETP.GT.U32.AND P4, PT, R9.reuse, RZ, PT ;  /* 0x000000ff0900720c */ /* 0x040fe20003f84070 */
[----:B------:R-:W-:Y:S01]  /*33c0*/  IMAD.X R11, RZ, RZ, R11, P3 ;  /* 0x000000ffff0b7224 */ /* 0x000fe200018e060b */
[----:B------:R-:W-:-:S04]  /*33d0*/  IADD3.X R8, P3, PT, R9, R9, RZ, P1, !PT ;  /* 0x0000000909087210 */ /* 0x000fc80000f7e4ff */
[C---:B------:R-:W-:Y:S01]  /*33e0*/  ISETP.GT.AND.EX P1, PT, R11.reuse, RZ, PT, P4 ;  /* 0x000000ff0b00720c */ /* 0x040fe20003f24340 */
[----:B------:R-:W-:-:S03]  /*33f0*/  IMAD.X R10, R11, 0x1, R11, P3 ;  /* 0x000000010b0a7824 */ /* 0x000fc600018e060b */
[----:B------:R-:W-:Y:S02]  /*3400*/  SEL R8, R8, R9, P1 ;  /* 0x0000000908087207 */ /* 0x000fe40000800000 */
[----:B------:R-:W-:Y:S02]  /*3410*/  SEL R9, R10, R11, P1 ;  /* 0x0000000b0a097207 */ /* 0x000fe40000800000 */
[----:B------:R-:W-:Y:S02]  /*3420*/  IADD3 R10, P3, PT, R8, 0x1, RZ ;  /* 0x00000001080a7810 */ /* 0x000fe40007f7e0ff */
[----:B------:R-:W-:Y:S02]  /*3430*/  SEL R13, RZ, 0xffffffff, !P1 ;  /* 0xffffffffff0d7807 */ /* 0x000fe40004800000 */
[----:B------:R-:W-:Y:S01]  /*3440*/  LOP3.LUT P1, R11, R5, 0x80000000, RZ, 0xc0, !PT ;  /* 0x80000000050b7812 */ /* 0x000fe2000782c0ff */
[----:B------:R-:W-:Y:S02]  /*3450*/  IMAD.X R9, RZ, RZ, R9, P3 ;  /* 0x000000ffff097224 */ /* 0x000fe400018e0609 */
[----:B------:R-:W-:Y:S01]  /*3460*/  IMAD.IADD R4, R13, 0x1, -R4 ;  /* 0x000000010d047824 */ /* 0x000fe200078e0a04 */
[----:B------:R-:W-:-:S02]  /*3470*/  @!P0 LOP3.LUT R11, R11, 0x80000000, RZ, 0x3c, !PT ;  /* 0x800000000b0b8812 */ /* 0x000fc400078e3cff */
[----:B------:R-:W-:Y:S01]  /*3480*/  SHF.R.U64 R10, R10, 0xa, R9 ;  /* 0x0000000a0a0a7819 */ /* 0x000fe20000001209 */
[----:B------:R-:W-:-:S03]  /*3490*/  IMAD.SHL.U32 R4, R4, 0x100000, RZ ;  /* 0x0010000004047824 */ /* 0x000fc600078e00ff */
[----:B------:R-:W-:-:S03]  /*34a0*/  IADD3 R10, P3, PT, R10, 0x1, RZ ;  /* 0x000000010a0a7810 */ /* 0x000fc60007f7e0ff */
[----:B------:R-:W-:Y:S01]  /*34b0*/  @P1 IMAD.MOV R6, RZ, RZ, -R6 ;  /* 0x000000ffff061224 */ /* 0x000fe200078e0a06 */
[----:B------:R-:W-:-:S04]  /*34c0*/  LEA.HI.X R9, R9, RZ, RZ, 0x16, P3 ;  /* 0x000000ff09097211 */ /* 0x000fc800018fb4ff */
[--C-:B------:R-:W-:Y:S02]  /*34d0*/  SHF.R.U64 R10, R10, 0x1, R9.reuse ;  /* 0x000000010a0a7819 */ /* 0x100fe40000001209 */
[----:B------:R-:W-:Y:S02]  /*34e0*/  SHF.R.U32.HI R5, RZ, 0x1, R9 ;  /* 0x00000001ff057819 */ /* 0x000fe40000011609 */
[----:B------:R-:W-:-:S04]  /*34f0*/  IADD3 R10, P3, P4, RZ, RZ, R10 ;  /* 0x000000ffff0a7210 */ /* 0x000fc80007c7e00a */
[----:B------:R-:W-:-:S04]  /*3500*/  IADD3.X R4, PT, PT, R4, 0x3fe00000, R5, P3, P4 ;  /* 0x3fe0000004047810 */ /* 0x000fc80001fe8405 */
[----:B------:R-:W-:-:S07]  /*3510*/  LOP3.LUT R11, R4, R11, RZ, 0xfc, !PT ;  /* 0x0000000b040b7212 */ /* 0x000fce00078efcff */
.L_x_34:
[----:B------:R-:W-:Y:S02]  /*3520*/  IMAD.MOV.U32 R4, RZ, RZ, R0 ;  /* 0x000000ffff047224 */ /* 0x000fe400078e0000 */
[----:B------:R-:W-:-:S04]  /*3530*/  IMAD.MOV.U32 R5, RZ, RZ, 0x0 ;  /* 0x00000000ff057424 */ /* 0x000fc800078e00ff */
[----:B------:R-:W-:Y:S05]  /*3540*/  RET.REL.NODEC R4 `(_Z13collinsKernelP7double2PKS_PKdS4_S4_S4_S4_PKiPiib) ;  /* 0xffffffc804ac7950 */ /* 0x000fea0003c3ffff */
.L_x_41:
[----:B------:R-:W-:-:S00]  /*3550*/  BRA `(.L_x_41) ;  /* 0xfffffffc00fc7947 */ /* 0x000fc0000383ffff */
[----:B------:R-:W-:-:S00]  /*3560*/  NOP ;  /* 0x0000000000007918 */ /* 0x000fc00000000000 */
        /* <DEDUP_REMOVED lines=9> */
.L_x_43:


//--------------------- .nv.global.init           --------------------------
	.section	.nv.global.init,"aw",@progbits
	.align	16
.nv.global.init:
	.type		__cudart_sin_cos_coeffs,@object
	.size		__cudart_sin_cos_coeffs,(__cudart_i2opi_d - __cudart_sin_cos_coeffs)
__cudart_sin_cos_coeffs:
        /*0000*/ 	.byte	0x46, 0xd2, 0xb0, 0x2c, 0xf1, 0xe5, 0x5a, 0xbe, 0x92, 0xe3, 0xac, 0x69, 0xe3, 0x1d, 0xc7, 0x3e
        /*0010*/ 	.byte	0xa1, 0x62, 0xdb, 0x19, 0xa0, 0x01, 0x2a, 0xbf, 0x18, 0x08, 0x11, 0x11, 0x11, 0x11, 0x81, 0x3f
        /*0020*/ 	.byte	0x54, 0x55, 0x55, 0x55, 0x55, 0x55, 0xc5, 0xbf, 0x00, 0x00, 0x00, 0x00, 0x00, 0x00, 0x00, 0x00
        /*0030*/ 	.byte	0x00, 0x00, 0x00, 0x00, 0x00, 0x00, 0x00, 0x00, 0x64, 0x81, 0xfd, 0x20, 0x83, 0xff, 0xa8, 0xbd
        /*0040*/ 	.byte	0x28, 0x85, 0xef, 0xc1, 0xa7, 0xee, 0x21, 0x3e, 0xd9, 0xe6, 0x06, 0x8e, 0x4f, 0x7e, 0x92, 0xbe
        /*0050*/ 	.byte	0xe9, 0xbc, 0xdd, 0x19, 0xa0, 0x01, 0xfa, 0x3e, 0x47, 0x5d, 0xc1, 0x16, 0x6c, 0xc1, 0x56, 0xbf
        /*0060*/ 	.byte	0x51, 0x55, 0x55, 0x55, 0x55, 0x55, 0xa5, 0x3f, 0x00, 0x00, 0x00, 0x00, 0x00, 0x00, 0xe0, 0xbf
        /*0070*/ 	.byte	0x00, 0x00, 0x00, 0x00, 0x00, 0x00, 0xf0, 0x3f, 0x00, 0x00, 0x00, 0x00, 0x00, 0x00, 0x00, 0x00
	.type		__cudart_i2opi_d,@object
	.size		__cudart_i2opi_d,($str - __cudart_i2opi_d)
__cudart_i2opi_d:
        /* <DEDUP_REMOVED lines=9> */
	.type		$str,@object
	.size		$str,(.L_0 - $str)
$str:
        /*0110*/ 	.byte	0x0d, 0xd0, 0x92, 0xd1, 0x8b, 0xd0, 0xbf, 0xd0, 0xbe, 0xd0, 0xbb, 0xd0, 0xbd, 0xd0, 0xb5, 0xd0
        /*0120*/ 	.byte	0xbd, 0xd0, 0xbe, 0x20, 0x25, 0x32, 0x2e, 0x32, 0x66, 0x25, 0x00
.L_0:


//--------------------- .nv.shared.reserved.0     --------------------------
	.section	.nv.shared.reserved.0,"aw",@nobits
	.weak		__nv_reservedSMEM_offset_0_alias
	.size		__nv_reservedSMEM_offset_0_alias, 0, 64
	.other		__nv_reservedSMEM_offset_0_alias,@"STO_CUDA_RESERVED_SHARED STV_DEFAULT"
__nv_reservedSMEM_offset_0_alias:
	.zero		0
	.zero		64


//--------------------- .nv.constant0._Z13collinsKernelP7double2PKS_PKdS4_S4_S4_S4_PKiPiib --------------------------
	.section	.nv.constant0._Z13collinsKernelP7double2PKS_PKdS4_S4_S4_S4_PKiPiib,"a",@progbits
	.sectionflags	@""
	.align	4
.nv.constant0._Z13collinsKernelP7double2PKS_PKdS4_S4_S4_S4_PKiPiib:
	.zero		973


//--------------------- SYMBOLS --------------------------

	.type		.nv.reservedSmem.offset0,@object
	.size		.nv.reservedSmem.offset0,0x4
	.type		vprintf,@function
